//
// Generated by NVIDIA NVVM Compiler
//
// Compiler Build ID: CL-36424714
// Cuda compilation tools, release 13.0, V13.0.88
// Based on NVVM 20.0.0
//

.version 9.0
.target sm_100
.address_size 64

	// .globl	_Z13matMult_tiledPKfS0_Pfi
// _ZZ13matMult_tiledPKfS0_PfiE2As has been demoted
// _ZZ13matMult_tiledPKfS0_PfiE2Bs has been demoted

.visible .entry _Z13matMult_tiledPKfS0_Pfi(
	.param .u64 .ptr .align 1 _Z13matMult_tiledPKfS0_Pfi_param_0,
	.param .u64 .ptr .align 1 _Z13matMult_tiledPKfS0_Pfi_param_1,
	.param .u64 .ptr .align 1 _Z13matMult_tiledPKfS0_Pfi_param_2,
	.param .u32 _Z13matMult_tiledPKfS0_Pfi_param_3
)
{
	.reg .pred 	%p<8>;
	.reg .b32 	%r<104>;
	.reg .b32 	%f<368>;
	.reg .b64 	%rd<40>;
	// demoted variable
	.shared .align 4 .b8 _ZZ13matMult_tiledPKfS0_PfiE2As[1024];
	// demoted variable
	.shared .align 4 .b8 _ZZ13matMult_tiledPKfS0_PfiE2Bs[1024];
	ld.param.u32 	%r31, [_Z13matMult_tiledPKfS0_Pfi_param_3];
	mov.u32 	%r1, %ctaid.x;
	mov.u32 	%r2, %ctaid.y;
	mov.u32 	%r3, %tid.x;
	mov.u32 	%r4, %tid.y;
	shr.s32 	%r32, %r31, 31;
	shr.u32 	%r33, %r32, 28;
	add.s32 	%r34, %r31, %r33;
	shr.s32 	%r5, %r34, 4;
	setp.lt.s32 	%p1, %r31, 16;
	mov.f32 	%f367, 0f00000000;
	@%p1 bra 	$L__BB0_9;
	shl.b32 	%r36, %r2, 4;
	add.s32 	%r37, %r36, %r4;
	mad.lo.s32 	%r6, %r31, %r37, %r3;
	shl.b32 	%r38, %r4, 6;
	mov.u32 	%r39, _ZZ13matMult_tiledPKfS0_PfiE2As;
	add.s32 	%r7, %r39, %r38;
	shl.b32 	%r8, %r1, 4;
	add.s32 	%r40, %r5, -1;
	setp.lt.u32 	%p2, %r40, 3;
	mov.f32 	%f367, 0f00000000;
	mov.b32 	%r103, 0;
	@%p2 bra 	$L__BB0_4;
	and.b32  	%r103, %r5, 134217724;
	neg.s32 	%r101, %r103;
	add.s32 	%r42, %r4, 48;
	mad.lo.s32 	%r43, %r31, %r42, %r3;
	add.s32 	%r99, %r43, %r8;
	add.s32 	%r44, %r4, 32;
	mad.lo.s32 	%r45, %r31, %r44, %r3;
	add.s32 	%r98, %r45, %r8;
	add.s32 	%r46, %r4, 16;
	mad.lo.s32 	%r47, %r31, %r46, %r3;
	add.s32 	%r97, %r47, %r8;
	mad.lo.s32 	%r48, %r4, %r31, %r3;
	add.s32 	%r96, %r48, %r8;
	mov.f32 	%f367, 0f00000000;
	mov.u32 	%r100, %r6;
$L__BB0_3:
	.pragma "nounroll";
	ld.param.u64 	%rd36, [_Z13matMult_tiledPKfS0_Pfi_param_1];
	ld.param.u64 	%rd33, [_Z13matMult_tiledPKfS0_Pfi_param_0];
	cvta.to.global.u64 	%rd4, %rd33;
	mul.wide.s32 	%rd5, %r100, 4;
	add.s64 	%rd6, %rd4, %rd5;
	ld.global.f32 	%f14, [%rd6];
	shl.b32 	%r50, %r3, 2;
	add.s32 	%r51, %r7, %r50;
	st.shared.f32 	[%r51], %f14;
	cvta.to.global.u64 	%rd7, %rd36;
	mul.wide.u32 	%rd8, %r96, 4;
	add.s64 	%rd9, %rd7, %rd8;
	ld.global.f32 	%f15, [%rd9];
	mov.u32 	%r53, _ZZ13matMult_tiledPKfS0_PfiE2Bs;
	add.s32 	%r54, %r53, %r50;
	add.s32 	%r55, %r54, %r38;
	st.shared.f32 	[%r55], %f15;
	bar.sync 	0;
	ld.shared.f32 	%f16, [%r7];
	ld.shared.f32 	%f17, [%r54];
	fma.rn.f32 	%f18, %f16, %f17, %f367;
	ld.shared.f32 	%f19, [%r7+4];
	ld.shared.f32 	%f20, [%r54+64];
	fma.rn.f32 	%f21, %f19, %f20, %f18;
	ld.shared.f32 	%f22, [%r7+8];
	ld.shared.f32 	%f23, [%r54+128];
	fma.rn.f32 	%f24, %f22, %f23, %f21;
	ld.shared.f32 	%f25, [%r7+12];
	ld.shared.f32 	%f26, [%r54+192];
	fma.rn.f32 	%f27, %f25, %f26, %f24;
	ld.shared.f32 	%f28, [%r7+16];
	ld.shared.f32 	%f29, [%r54+256];
	fma.rn.f32 	%f30, %f28, %f29, %f27;
	ld.shared.f32 	%f31, [%r7+20];
	ld.shared.f32 	%f32, [%r54+320];
	fma.rn.f32 	%f33, %f31, %f32, %f30;
	ld.shared.f32 	%f34, [%r7+24];
	ld.shared.f32 	%f35, [%r54+384];
	fma.rn.f32 	%f36, %f34, %f35, %f33;
	ld.shared.f32 	%f37, [%r7+28];
	ld.shared.f32 	%f38, [%r54+448];
	fma.rn.f32 	%f39, %f37, %f38, %f36;
	ld.shared.f32 	%f40, [%r7+32];
	ld.shared.f32 	%f41, [%r54+512];
	fma.rn.f32 	%f42, %f40, %f41, %f39;
	ld.shared.f32 	%f43, [%r7+36];
	ld.shared.f32 	%f44, [%r54+576];
	fma.rn.f32 	%f45, %f43, %f44, %f42;
	ld.shared.f32 	%f46, [%r7+40];
	ld.shared.f32 	%f47, [%r54+640];
	fma.rn.f32 	%f48, %f46, %f47, %f45;
	ld.shared.f32 	%f49, [%r7+44];
	ld.shared.f32 	%f50, [%r54+704];
	fma.rn.f32 	%f51, %f49, %f50, %f48;
	ld.shared.f32 	%f52, [%r7+48];
	ld.shared.f32 	%f53, [%r54+768];
	fma.rn.f32 	%f54, %f52, %f53, %f51;
	ld.shared.f32 	%f55, [%r7+52];
	ld.shared.f32 	%f56, [%r54+832];
	fma.rn.f32 	%f57, %f55, %f56, %f54;
	ld.shared.f32 	%f58, [%r7+56];
	ld.shared.f32 	%f59, [%r54+896];
	fma.rn.f32 	%f60, %f58, %f59, %f57;
	ld.shared.f32 	%f61, [%r7+60];
	ld.shared.f32 	%f62, [%r54+960];
	fma.rn.f32 	%f63, %f61, %f62, %f60;
	bar.sync 	0;
	ld.global.f32 	%f64, [%rd6+64];
	st.shared.f32 	[%r51], %f64;
	mul.wide.u32 	%rd10, %r97, 4;
	add.s64 	%rd11, %rd7, %rd10;
	ld.global.f32 	%f65, [%rd11];
	st.shared.f32 	[%r55], %f65;
	bar.sync 	0;
	ld.shared.f32 	%f66, [%r7];
	ld.shared.f32 	%f67, [%r54];
	fma.rn.f32 	%f68, %f66, %f67, %f63;
	ld.shared.f32 	%f69, [%r7+4];
	ld.shared.f32 	%f70, [%r54+64];
	fma.rn.f32 	%f71, %f69, %f70, %f68;
	ld.shared.f32 	%f72, [%r7+8];
	ld.shared.f32 	%f73, [%r54+128];
	fma.rn.f32 	%f74, %f72, %f73, %f71;
	ld.shared.f32 	%f75, [%r7+12];
	ld.shared.f32 	%f76, [%r54+192];
	fma.rn.f32 	%f77, %f75, %f76, %f74;
	ld.shared.f32 	%f78, [%r7+16];
	ld.shared.f32 	%f79, [%r54+256];
	fma.rn.f32 	%f80, %f78, %f79, %f77;
	ld.shared.f32 	%f81, [%r7+20];
	ld.shared.f32 	%f82, [%r54+320];
	fma.rn.f32 	%f83, %f81, %f82, %f80;
	ld.shared.f32 	%f84, [%r7+24];
	ld.shared.f32 	%f85, [%r54+384];
	fma.rn.f32 	%f86, %f84, %f85, %f83;
	ld.shared.f32 	%f87, [%r7+28];
	ld.shared.f32 	%f88, [%r54+448];
	fma.rn.f32 	%f89, %f87, %f88, %f86;
	ld.shared.f32 	%f90, [%r7+32];
	ld.shared.f32 	%f91, [%r54+512];
	fma.rn.f32 	%f92, %f90, %f91, %f89;
	ld.shared.f32 	%f93, [%r7+36];
	ld.shared.f32 	%f94, [%r54+576];
	fma.rn.f32 	%f95, %f93, %f94, %f92;
	ld.shared.f32 	%f96, [%r7+40];
	ld.shared.f32 	%f97, [%r54+640];
	fma.rn.f32 	%f98, %f96, %f97, %f95;
	ld.shared.f32 	%f99, [%r7+44];
	ld.shared.f32 	%f100, [%r54+704];
	fma.rn.f32 	%f101, %f99, %f100, %f98;
	ld.shared.f32 	%f102, [%r7+48];
	ld.shared.f32 	%f103, [%r54+768];
	fma.rn.f32 	%f104, %f102, %f103, %f101;
	ld.shared.f32 	%f105, [%r7+52];
	ld.shared.f32 	%f106, [%r54+832];
	fma.rn.f32 	%f107, %f105, %f106, %f104;
	ld.shared.f32 	%f108, [%r7+56];
	ld.shared.f32 	%f109, [%r54+896];
	fma.rn.f32 	%f110, %f108, %f109, %f107;
	ld.shared.f32 	%f111, [%r7+60];
	ld.shared.f32 	%f112, [%r54+960];
	fma.rn.f32 	%f113, %f111, %f112, %f110;
	bar.sync 	0;
	ld.global.f32 	%f114, [%rd6+128];
	st.shared.f32 	[%r51], %f114;
	mul.wide.u32 	%rd12, %r98, 4;
	add.s64 	%rd13, %rd7, %rd12;
	ld.global.f32 	%f115, [%rd13];
	st.shared.f32 	[%r55], %f115;
	bar.sync 	0;
	ld.shared.f32 	%f116, [%r7];
	ld.shared.f32 	%f117, [%r54];
	fma.rn.f32 	%f118, %f116, %f117, %f113;
	ld.shared.f32 	%f119, [%r7+4];
	ld.shared.f32 	%f120, [%r54+64];
	fma.rn.f32 	%f121, %f119, %f120, %f118;
	ld.shared.f32 	%f122, [%r7+8];
	ld.shared.f32 	%f123, [%r54+128];
	fma.rn.f32 	%f124, %f122, %f123, %f121;
	ld.shared.f32 	%f125, [%r7+12];
	ld.shared.f32 	%f126, [%r54+192];
	fma.rn.f32 	%f127, %f125, %f126, %f124;
	ld.shared.f32 	%f128, [%r7+16];
	ld.shared.f32 	%f129, [%r54+256];
	fma.rn.f32 	%f130, %f128, %f129, %f127;
	ld.shared.f32 	%f131, [%r7+20];
	ld.shared.f32 	%f132, [%r54+320];
	fma.rn.f32 	%f133, %f131, %f132, %f130;
	ld.shared.f32 	%f134, [%r7+24];
	ld.shared.f32 	%f135, [%r54+384];
	fma.rn.f32 	%f136, %f134, %f135, %f133;
	ld.shared.f32 	%f137, [%r7+28];
	ld.shared.f32 	%f138, [%r54+448];
	fma.rn.f32 	%f139, %f137, %f138, %f136;
	ld.shared.f32 	%f140, [%r7+32];
	ld.shared.f32 	%f141, [%r54+512];
	fma.rn.f32 	%f142, %f140, %f141, %f139;
	ld.shared.f32 	%f143, [%r7+36];
	ld.shared.f32 	%f144, [%r54+576];
	fma.rn.f32 	%f145, %f143, %f144, %f142;
	ld.shared.f32 	%f146, [%r7+40];
	ld.shared.f32 	%f147, [%r54+640];
	fma.rn.f32 	%f148, %f146, %f147, %f145;
	ld.shared.f32 	%f149, [%r7+44];
	ld.shared.f32 	%f150, [%r54+704];
	fma.rn.f32 	%f151, %f149, %f150, %f148;
	ld.shared.f32 	%f152, [%r7+48];
	ld.shared.f32 	%f153, [%r54+768];
	fma.rn.f32 	%f154, %f152, %f153, %f151;
	ld.shared.f32 	%f155, [%r7+52];
	ld.shared.f32 	%f156, [%r54+832];
	fma.rn.f32 	%f157, %f155, %f156, %f154;
	ld.shared.f32 	%f158, [%r7+56];
	ld.shared.f32 	%f159, [%r54+896];
	fma.rn.f32 	%f160, %f158, %f159, %f157;
	ld.shared.f32 	%f161, [%r7+60];
	ld.shared.f32 	%f162, [%r54+960];
	fma.rn.f32 	%f163, %f161, %f162, %f160;
	bar.sync 	0;
	ld.global.f32 	%f164, [%rd6+192];
	st.shared.f32 	[%r51], %f164;
	mul.wide.u32 	%rd14, %r99, 4;
	add.s64 	%rd15, %rd7, %rd14;
	ld.global.f32 	%f165, [%rd15];
	st.shared.f32 	[%r55], %f165;
	bar.sync 	0;
	ld.shared.f32 	%f166, [%r7];
	ld.shared.f32 	%f167, [%r54];
	fma.rn.f32 	%f168, %f166, %f167, %f163;
	ld.shared.f32 	%f169, [%r7+4];
	ld.shared.f32 	%f170, [%r54+64];
	fma.rn.f32 	%f171, %f169, %f170, %f168;
	ld.shared.f32 	%f172, [%r7+8];
	ld.shared.f32 	%f173, [%r54+128];
	fma.rn.f32 	%f174, %f172, %f173, %f171;
	ld.shared.f32 	%f175, [%r7+12];
	ld.shared.f32 	%f176, [%r54+192];
	fma.rn.f32 	%f177, %f175, %f176, %f174;
	ld.shared.f32 	%f178, [%r7+16];
	ld.shared.f32 	%f179, [%r54+256];
	fma.rn.f32 	%f180, %f178, %f179, %f177;
	ld.shared.f32 	%f181, [%r7+20];
	ld.shared.f32 	%f182, [%r54+320];
	fma.rn.f32 	%f183, %f181, %f182, %f180;
	ld.shared.f32 	%f184, [%r7+24];
	ld.shared.f32 	%f185, [%r54+384];
	fma.rn.f32 	%f186, %f184, %f185, %f183;
	ld.shared.f32 	%f187, [%r7+28];
	ld.shared.f32 	%f188, [%r54+448];
	fma.rn.f32 	%f189, %f187, %f188, %f186;
	ld.shared.f32 	%f190, [%r7+32];
	ld.shared.f32 	%f191, [%r54+512];
	fma.rn.f32 	%f192, %f190, %f191, %f189;
	ld.shared.f32 	%f193, [%r7+36];
	ld.shared.f32 	%f194, [%r54+576];
	fma.rn.f32 	%f195, %f193, %f194, %f192;
	ld.shared.f32 	%f196, [%r7+40];
	ld.shared.f32 	%f197, [%r54+640];
	fma.rn.f32 	%f198, %f196, %f197, %f195;
	ld.shared.f32 	%f199, [%r7+44];
	ld.shared.f32 	%f200, [%r54+704];
	fma.rn.f32 	%f201, %f199, %f200, %f198;
	ld.shared.f32 	%f202, [%r7+48];
	ld.shared.f32 	%f203, [%r54+768];
	fma.rn.f32 	%f204, %f202, %f203, %f201;
	ld.shared.f32 	%f205, [%r7+52];
	ld.shared.f32 	%f206, [%r54+832];
	fma.rn.f32 	%f207, %f205, %f206, %f204;
	ld.shared.f32 	%f208, [%r7+56];
	ld.shared.f32 	%f209, [%r54+896];
	fma.rn.f32 	%f210, %f208, %f209, %f207;
	ld.shared.f32 	%f211, [%r7+60];
	ld.shared.f32 	%f212, [%r54+960];
	fma.rn.f32 	%f367, %f211, %f212, %f210;
	bar.sync 	0;
	add.s32 	%r101, %r101, 4;
	add.s32 	%r100, %r100, 64;
	shl.b32 	%r56, %r31, 6;
	add.s32 	%r99, %r99, %r56;
	add.s32 	%r98, %r98, %r56;
	add.s32 	%r97, %r97, %r56;
	add.s32 	%r96, %r96, %r56;
	setp.ne.s32 	%p3, %r101, 0;
	@%p3 bra 	$L__BB0_3;
$L__BB0_4:
	and.b32  	%r28, %r5, 3;
	setp.eq.s32 	%p4, %r28, 0;
	@%p4 bra 	$L__BB0_9;
	setp.eq.s32 	%p5, %r28, 1;
	@%p5 bra 	$L__BB0_7;
	ld.param.u64 	%rd37, [_Z13matMult_tiledPKfS0_Pfi_param_1];
	ld.param.u64 	%rd34, [_Z13matMult_tiledPKfS0_Pfi_param_0];
	shl.b32 	%r57, %r103, 4;
	add.s32 	%r58, %r6, %r57;
	cvta.to.global.u64 	%rd16, %rd34;
	mul.wide.s32 	%rd17, %r58, 4;
	add.s64 	%rd18, %rd16, %rd17;
	ld.global.f32 	%f214, [%rd18];
	shl.b32 	%r60, %r3, 2;
	add.s32 	%r61, %r7, %r60;
	st.shared.f32 	[%r61], %f214;
	add.s32 	%r62, %r57, %r4;
	add.s32 	%r65, %r8, %r3;
	mad.lo.s32 	%r66, %r62, %r31, %r65;
	cvta.to.global.u64 	%rd19, %rd37;
	mul.wide.u32 	%rd20, %r66, 4;
	add.s64 	%rd21, %rd19, %rd20;
	ld.global.f32 	%f215, [%rd21];
	mov.u32 	%r68, _ZZ13matMult_tiledPKfS0_PfiE2Bs;
	add.s32 	%r69, %r68, %r60;
	add.s32 	%r70, %r69, %r38;
	st.shared.f32 	[%r70], %f215;
	bar.sync 	0;
	ld.shared.f32 	%f216, [%r7];
	ld.shared.f32 	%f217, [%r69];
	fma.rn.f32 	%f218, %f216, %f217, %f367;
	ld.shared.f32 	%f219, [%r7+4];
	ld.shared.f32 	%f220, [%r69+64];
	fma.rn.f32 	%f221, %f219, %f220, %f218;
	ld.shared.f32 	%f222, [%r7+8];
	ld.shared.f32 	%f223, [%r69+128];
	fma.rn.f32 	%f224, %f222, %f223, %f221;
	ld.shared.f32 	%f225, [%r7+12];
	ld.shared.f32 	%f226, [%r69+192];
	fma.rn.f32 	%f227, %f225, %f226, %f224;
	ld.shared.f32 	%f228, [%r7+16];
	ld.shared.f32 	%f229, [%r69+256];
	fma.rn.f32 	%f230, %f228, %f229, %f227;
	ld.shared.f32 	%f231, [%r7+20];
	ld.shared.f32 	%f232, [%r69+320];
	fma.rn.f32 	%f233, %f231, %f232, %f230;
	ld.shared.f32 	%f234, [%r7+24];
	ld.shared.f32 	%f235, [%r69+384];
	fma.rn.f32 	%f236, %f234, %f235, %f233;
	ld.shared.f32 	%f237, [%r7+28];
	ld.shared.f32 	%f238, [%r69+448];
	fma.rn.f32 	%f239, %f237, %f238, %f236;
	ld.shared.f32 	%f240, [%r7+32];
	ld.shared.f32 	%f241, [%r69+512];
	fma.rn.f32 	%f242, %f240, %f241, %f239;
	ld.shared.f32 	%f243, [%r7+36];
	ld.shared.f32 	%f244, [%r69+576];
	fma.rn.f32 	%f245, %f243, %f244, %f242;
	ld.shared.f32 	%f246, [%r7+40];
	ld.shared.f32 	%f247, [%r69+640];
	fma.rn.f32 	%f248, %f246, %f247, %f245;
	ld.shared.f32 	%f249, [%r7+44];
	ld.shared.f32 	%f250, [%r69+704];
	fma.rn.f32 	%f251, %f249, %f250, %f248;
	ld.shared.f32 	%f252, [%r7+48];
	ld.shared.f32 	%f253, [%r69+768];
	fma.rn.f32 	%f254, %f252, %f253, %f251;
	ld.shared.f32 	%f255, [%r7+52];
	ld.shared.f32 	%f256, [%r69+832];
	fma.rn.f32 	%f257, %f255, %f256, %f254;
	ld.shared.f32 	%f258, [%r7+56];
	ld.shared.f32 	%f259, [%r69+896];
	fma.rn.f32 	%f260, %f258, %f259, %f257;
	ld.shared.f32 	%f261, [%r7+60];
	ld.shared.f32 	%f262, [%r69+960];
	fma.rn.f32 	%f263, %f261, %f262, %f260;
	bar.sync 	0;
	ld.global.f32 	%f264, [%rd18+64];
	st.shared.f32 	[%r61], %f264;
	add.s32 	%r71, %r62, 16;
	mad.lo.s32 	%r72, %r71, %r31, %r65;
	mul.wide.u32 	%rd22, %r72, 4;
	add.s64 	%rd23, %rd19, %rd22;
	ld.global.f32 	%f265, [%rd23];
	st.shared.f32 	[%r70], %f265;
	bar.sync 	0;
	ld.shared.f32 	%f266, [%r7];
	ld.shared.f32 	%f267, [%r69];
	fma.rn.f32 	%f268, %f266, %f267, %f263;
	ld.shared.f32 	%f269, [%r7+4];
	ld.shared.f32 	%f270, [%r69+64];
	fma.rn.f32 	%f271, %f269, %f270, %f268;
	ld.shared.f32 	%f272, [%r7+8];
	ld.shared.f32 	%f273, [%r69+128];
	fma.rn.f32 	%f274, %f272, %f273, %f271;
	ld.shared.f32 	%f275, [%r7+12];
	ld.shared.f32 	%f276, [%r69+192];
	fma.rn.f32 	%f277, %f275, %f276, %f274;
	ld.shared.f32 	%f278, [%r7+16];
	ld.shared.f32 	%f279, [%r69+256];
	fma.rn.f32 	%f280, %f278, %f279, %f277;
	ld.shared.f32 	%f281, [%r7+20];
	ld.shared.f32 	%f282, [%r69+320];
	fma.rn.f32 	%f283, %f281, %f282, %f280;
	ld.shared.f32 	%f284, [%r7+24];
	ld.shared.f32 	%f285, [%r69+384];
	fma.rn.f32 	%f286, %f284, %f285, %f283;
	ld.shared.f32 	%f287, [%r7+28];
	ld.shared.f32 	%f288, [%r69+448];
	fma.rn.f32 	%f289, %f287, %f288, %f286;
	ld.shared.f32 	%f290, [%r7+32];
	ld.shared.f32 	%f291, [%r69+512];
	fma.rn.f32 	%f292, %f290, %f291, %f289;
	ld.shared.f32 	%f293, [%r7+36];
	ld.shared.f32 	%f294, [%r69+576];
	fma.rn.f32 	%f295, %f293, %f294, %f292;
	ld.shared.f32 	%f296, [%r7+40];
	ld.shared.f32 	%f297, [%r69+640];
	fma.rn.f32 	%f298, %f296, %f297, %f295;
	ld.shared.f32 	%f299, [%r7+44];
	ld.shared.f32 	%f300, [%r69+704];
	fma.rn.f32 	%f301, %f299, %f300, %f298;
	ld.shared.f32 	%f302, [%r7+48];
	ld.shared.f32 	%f303, [%r69+768];
	fma.rn.f32 	%f304, %f302, %f303, %f301;
	ld.shared.f32 	%f305, [%r7+52];
	ld.shared.f32 	%f306, [%r69+832];
	fma.rn.f32 	%f307, %f305, %f306, %f304;
	ld.shared.f32 	%f308, [%r7+56];
	ld.shared.f32 	%f309, [%r69+896];
	fma.rn.f32 	%f310, %f308, %f309, %f307;
	ld.shared.f32 	%f311, [%r7+60];
	ld.shared.f32 	%f312, [%r69+960];
	fma.rn.f32 	%f367, %f311, %f312, %f310;
	bar.sync 	0;
	add.s32 	%r103, %r103, 2;
$L__BB0_7:
	and.b32  	%r73, %r5, 1;
	setp.eq.b32 	%p6, %r73, 1;
	not.pred 	%p7, %p6;
	@%p7 bra 	$L__BB0_9;
	ld.param.u64 	%rd38, [_Z13matMult_tiledPKfS0_Pfi_param_1];
	ld.param.u64 	%rd35, [_Z13matMult_tiledPKfS0_Pfi_param_0];
	shl.b32 	%r74, %r103, 4;
	add.s32 	%r75, %r6, %r74;
	cvta.to.global.u64 	%rd24, %rd35;
	mul.wide.s32 	%rd25, %r75, 4;
	add.s64 	%rd26, %rd24, %rd25;
	ld.global.f32 	%f313, [%rd26];
	shl.b32 	%r77, %r3, 2;
	add.s32 	%r78, %r7, %r77;
	st.shared.f32 	[%r78], %f313;
	add.s32 	%r79, %r74, %r4;
	add.s32 	%r82, %r8, %r3;
	mad.lo.s32 	%r83, %r79, %r31, %r82;
	cvta.to.global.u64 	%rd27, %rd38;
	mul.wide.u32 	%rd28, %r83, 4;
	add.s64 	%rd29, %rd27, %rd28;
	ld.global.f32 	%f314, [%rd29];
	mov.u32 	%r85, _ZZ13matMult_tiledPKfS0_PfiE2Bs;
	add.s32 	%r86, %r85, %r77;
	add.s32 	%r87, %r86, %r38;
	st.shared.f32 	[%r87], %f314;
	bar.sync 	0;
	ld.shared.f32 	%f315, [%r7];
	ld.shared.f32 	%f316, [%r86];
	fma.rn.f32 	%f317, %f315, %f316, %f367;
	ld.shared.f32 	%f318, [%r7+4];
	ld.shared.f32 	%f319, [%r86+64];
	fma.rn.f32 	%f320, %f318, %f319, %f317;
	ld.shared.f32 	%f321, [%r7+8];
	ld.shared.f32 	%f322, [%r86+128];
	fma.rn.f32 	%f323, %f321, %f322, %f320;
	ld.shared.f32 	%f324, [%r7+12];
	ld.shared.f32 	%f325, [%r86+192];
	fma.rn.f32 	%f326, %f324, %f325, %f323;
	ld.shared.f32 	%f327, [%r7+16];
	ld.shared.f32 	%f328, [%r86+256];
	fma.rn.f32 	%f329, %f327, %f328, %f326;
	ld.shared.f32 	%f330, [%r7+20];
	ld.shared.f32 	%f331, [%r86+320];
	fma.rn.f32 	%f332, %f330, %f331, %f329;
	ld.shared.f32 	%f333, [%r7+24];
	ld.shared.f32 	%f334, [%r86+384];
	fma.rn.f32 	%f335, %f333, %f334, %f332;
	ld.shared.f32 	%f336, [%r7+28];
	ld.shared.f32 	%f337, [%r86+448];
	fma.rn.f32 	%f338, %f336, %f337, %f335;
	ld.shared.f32 	%f339, [%r7+32];
	ld.shared.f32 	%f340, [%r86+512];
	fma.rn.f32 	%f341, %f339, %f340, %f338;
	ld.shared.f32 	%f342, [%r7+36];
	ld.shared.f32 	%f343, [%r86+576];
	fma.rn.f32 	%f344, %f342, %f343, %f341;
	ld.shared.f32 	%f345, [%r7+40];
	ld.shared.f32 	%f346, [%r86+640];
	fma.rn.f32 	%f347, %f345, %f346, %f344;
	ld.shared.f32 	%f348, [%r7+44];
	ld.shared.f32 	%f349, [%r86+704];
	fma.rn.f32 	%f350, %f348, %f349, %f347;
	ld.shared.f32 	%f351, [%r7+48];
	ld.shared.f32 	%f352, [%r86+768];
	fma.rn.f32 	%f353, %f351, %f352, %f350;
	ld.shared.f32 	%f354, [%r7+52];
	ld.shared.f32 	%f355, [%r86+832];
	fma.rn.f32 	%f356, %f354, %f355, %f353;
	ld.shared.f32 	%f357, [%r7+56];
	ld.shared.f32 	%f358, [%r86+896];
	fma.rn.f32 	%f359, %f357, %f358, %f356;
	ld.shared.f32 	%f360, [%r7+60];
	ld.shared.f32 	%f361, [%r86+960];
	fma.rn.f32 	%f367, %f360, %f361, %f359;
	bar.sync 	0;
$L__BB0_9:
	ld.param.u64 	%rd39, [_Z13matMult_tiledPKfS0_Pfi_param_2];
	cvta.to.global.u64 	%rd30, %rd39;
	shl.b32 	%r89, %r2, 4;
	add.s32 	%r90, %r89, %r4;
	shl.b32 	%r92, %r1, 4;
	add.s32 	%r94, %r92, %r3;
	mad.lo.s32 	%r95, %r31, %r90, %r94;
	mul.wide.s32 	%rd31, %r95, 4;
	add.s64 	%rd32, %rd30, %rd31;
	st.global.f32 	[%rd32], %f367;
	ret;

}
	// .globl	_Z13matMult_naivePKfS0_Pfi
.visible .entry _Z13matMult_naivePKfS0_Pfi(
	.param .u64 .ptr .align 1 _Z13matMult_naivePKfS0_Pfi_param_0,
	.param .u64 .ptr .align 1 _Z13matMult_naivePKfS0_Pfi_param_1,
	.param .u64 .ptr .align 1 _Z13matMult_naivePKfS0_Pfi_param_2,
	.param .u32 _Z13matMult_naivePKfS0_Pfi_param_3
)
{
	.reg .pred 	%p<10>;
	.reg .b32 	%r<40>;
	.reg .b32 	%f<67>;
	.reg .b64 	%rd<67>;

	ld.param.u64 	%rd14, [_Z13matMult_naivePKfS0_Pfi_param_0];
	ld.param.u64 	%rd15, [_Z13matMult_naivePKfS0_Pfi_param_1];
	ld.param.u32 	%r18, [_Z13matMult_naivePKfS0_Pfi_param_3];
	cvta.to.global.u64 	%rd1, %rd15;
	cvta.to.global.u64 	%rd2, %rd14;
	mov.u32 	%r19, %ctaid.x;
	mov.u32 	%r20, %ntid.x;
	mov.u32 	%r21, %tid.x;
	mad.lo.s32 	%r1, %r19, %r20, %r21;
	mov.u32 	%r22, %ctaid.y;
	mov.u32 	%r23, %ntid.y;
	mov.u32 	%r24, %tid.y;
	mad.lo.s32 	%r2, %r22, %r23, %r24;
	max.s32 	%r25, %r2, %r1;
	setp.ge.s32 	%p1, %r25, %r18;
	@%p1 bra 	$L__BB1_13;
	mul.lo.s32 	%r3, %r18, %r2;
	and.b32  	%r4, %r18, 7;
	setp.lt.u32 	%p2, %r18, 8;
	mov.f32 	%f66, 0f00000000;
	mov.b32 	%r38, 0;
	@%p2 bra 	$L__BB1_4;
	and.b32  	%r38, %r18, 2147483640;
	neg.s32 	%r36, %r38;
	mul.wide.s32 	%rd16, %r18, 4;
	add.s64 	%rd3, %rd1, %rd16;
	shl.b32 	%r7, %r18, 3;
	mul.wide.s32 	%rd17, %r18, 8;
	add.s64 	%rd4, %rd1, %rd17;
	mul.wide.s32 	%rd18, %r18, 12;
	add.s64 	%rd5, %rd1, %rd18;
	mul.wide.s32 	%rd19, %r18, 16;
	add.s64 	%rd6, %rd1, %rd19;
	mul.wide.s32 	%rd20, %r18, 20;
	add.s64 	%rd7, %rd1, %rd20;
	mul.wide.s32 	%rd21, %r18, 24;
	add.s64 	%rd8, %rd1, %rd21;
	mul.wide.s32 	%rd22, %r18, 28;
	add.s64 	%rd9, %rd1, %rd22;
	mul.wide.u32 	%rd23, %r3, 4;
	add.s64 	%rd24, %rd23, %rd2;
	add.s64 	%rd66, %rd24, 16;
	mov.f32 	%f66, 0f00000000;
	mov.u32 	%r35, %r1;
$L__BB1_3:
	.pragma "nounroll";
	mul.wide.s32 	%rd25, %r35, 4;
	add.s64 	%rd26, %rd3, %rd25;
	add.s64 	%rd27, %rd4, %rd25;
	add.s64 	%rd28, %rd5, %rd25;
	add.s64 	%rd29, %rd6, %rd25;
	add.s64 	%rd30, %rd7, %rd25;
	add.s64 	%rd31, %rd8, %rd25;
	add.s64 	%rd32, %rd9, %rd25;
	add.s64 	%rd33, %rd1, %rd25;
	ld.global.f32 	%f16, [%rd66+-16];
	ld.global.f32 	%f17, [%rd33];
	fma.rn.f32 	%f18, %f16, %f17, %f66;
	ld.global.f32 	%f19, [%rd66+-12];
	ld.global.f32 	%f20, [%rd26];
	fma.rn.f32 	%f21, %f19, %f20, %f18;
	ld.global.f32 	%f22, [%rd66+-8];
	ld.global.f32 	%f23, [%rd27];
	fma.rn.f32 	%f24, %f22, %f23, %f21;
	ld.global.f32 	%f25, [%rd66+-4];
	ld.global.f32 	%f26, [%rd28];
	fma.rn.f32 	%f27, %f25, %f26, %f24;
	ld.global.f32 	%f28, [%rd66];
	ld.global.f32 	%f29, [%rd29];
	fma.rn.f32 	%f30, %f28, %f29, %f27;
	ld.global.f32 	%f31, [%rd66+4];
	ld.global.f32 	%f32, [%rd30];
	fma.rn.f32 	%f33, %f31, %f32, %f30;
	ld.global.f32 	%f34, [%rd66+8];
	ld.global.f32 	%f35, [%rd31];
	fma.rn.f32 	%f36, %f34, %f35, %f33;
	ld.global.f32 	%f37, [%rd66+12];
	ld.global.f32 	%f38, [%rd32];
	fma.rn.f32 	%f66, %f37, %f38, %f36;
	add.s32 	%r36, %r36, 8;
	add.s32 	%r35, %r35, %r7;
	add.s64 	%rd66, %rd66, 32;
	setp.ne.s32 	%p3, %r36, 0;
	@%p3 bra 	$L__BB1_3;
$L__BB1_4:
	setp.eq.s32 	%p4, %r4, 0;
	@%p4 bra 	$L__BB1_12;
	and.b32  	%r13, %r18, 3;
	setp.lt.u32 	%p5, %r4, 4;
	@%p5 bra 	$L__BB1_7;
	add.s32 	%r27, %r38, %r3;
	mul.wide.u32 	%rd34, %r27, 4;
	add.s64 	%rd35, %rd2, %rd34;
	ld.global.f32 	%f40, [%rd35];
	mad.lo.s32 	%r28, %r38, %r18, %r1;
	mul.wide.s32 	%rd36, %r28, 4;
	add.s64 	%rd37, %rd1, %rd36;
	ld.global.f32 	%f41, [%rd37];
	fma.rn.f32 	%f42, %f40, %f41, %f66;
	cvt.u64.u32 	%rd38, %r3;
	cvt.u64.u32 	%rd39, %r38;
	add.s64 	%rd40, %rd39, %rd38;
	shl.b64 	%rd41, %rd40, 2;
	add.s64 	%rd42, %rd2, %rd41;
	ld.global.f32 	%f43, [%rd42+4];
	mul.wide.s32 	%rd43, %r18, 4;
	add.s64 	%rd44, %rd37, %rd43;
	ld.global.f32 	%f44, [%rd44];
	fma.rn.f32 	%f45, %f43, %f44, %f42;
	ld.global.f32 	%f46, [%rd42+8];
	add.s64 	%rd45, %rd44, %rd43;
	ld.global.f32 	%f47, [%rd45];
	fma.rn.f32 	%f48, %f46, %f47, %f45;
	ld.global.f32 	%f49, [%rd42+12];
	add.s64 	%rd46, %rd45, %rd43;
	ld.global.f32 	%f50, [%rd46];
	fma.rn.f32 	%f66, %f49, %f50, %f48;
	add.s32 	%r38, %r38, 4;
$L__BB1_7:
	setp.eq.s32 	%p6, %r13, 0;
	@%p6 bra 	$L__BB1_12;
	setp.eq.s32 	%p7, %r13, 1;
	@%p7 bra 	$L__BB1_10;
	add.s32 	%r29, %r38, %r3;
	mul.wide.u32 	%rd47, %r29, 4;
	add.s64 	%rd48, %rd2, %rd47;
	ld.global.f32 	%f52, [%rd48];
	mad.lo.s32 	%r30, %r38, %r18, %r1;
	mul.wide.s32 	%rd49, %r30, 4;
	add.s64 	%rd50, %rd1, %rd49;
	ld.global.f32 	%f53, [%rd50];
	fma.rn.f32 	%f54, %f52, %f53, %f66;
	cvt.u64.u32 	%rd51, %r3;
	cvt.u64.u32 	%rd52, %r38;
	add.s64 	%rd53, %rd52, %rd51;
	shl.b64 	%rd54, %rd53, 2;
	add.s64 	%rd55, %rd2, %rd54;
	ld.global.f32 	%f55, [%rd55+4];
	mul.wide.s32 	%rd56, %r18, 4;
	add.s64 	%rd57, %rd50, %rd56;
	ld.global.f32 	%f56, [%rd57];
	fma.rn.f32 	%f66, %f55, %f56, %f54;
	add.s32 	%r38, %r38, 2;
$L__BB1_10:
	and.b32  	%r31, %r18, 1;
	setp.eq.b32 	%p8, %r31, 1;
	not.pred 	%p9, %p8;
	@%p9 bra 	$L__BB1_12;
	add.s32 	%r32, %r38, %r3;
	mul.wide.u32 	%rd58, %r32, 4;
	add.s64 	%rd59, %rd2, %rd58;
	ld.global.f32 	%f57, [%rd59];
	mad.lo.s32 	%r33, %r38, %r18, %r1;
	mul.wide.s32 	%rd60, %r33, 4;
	add.s64 	%rd61, %rd1, %rd60;
	ld.global.f32 	%f58, [%rd61];
	fma.rn.f32 	%f66, %f57, %f58, %f66;
$L__BB1_12:
	ld.param.u64 	%rd65, [_Z13matMult_naivePKfS0_Pfi_param_2];
	add.s32 	%r34, %r3, %r1;
	cvta.to.global.u64 	%rd62, %rd65;
	mul.wide.s32 	%rd63, %r34, 4;
	add.s64 	%rd64, %rd62, %rd63;
	st.global.f32 	[%rd64], %f66;
$L__BB1_13:
	ret;

}


// ===== COMPILED SASS (sm_100) =====

	.target	sm_100

	.elftype	@"ET_EXEC"


//--------------------- .note.nv.tkinfo           --------------------------
	.section	.note.nv.tkinfo,"",@"SHT_NOTE"
	.sectionflags	@"SHF_NOTE_NV_TKINFO"
	.tkinfo
        /*0018*/ 	.word	0x00000002
        /*0030*/ 	.string	""
        /*0030*/ 	.string	"ptxas"
        /*0030*/ 	.string	"Cuda compilation tools, release 13.0, V13.0.88"
        /*0030*/ 	.string	"Build cuda_13.0.r13.0/compiler.36424714_0"
        /*0030*/ 	.string	"-arch sm_100 -m 64 "



//--------------------- .note.nv.cuinfo           --------------------------
	.section	.note.nv.cuinfo,"",@"SHT_NOTE"
	.sectionflags	@"SHF_NOTE_NV_CUINFO"
        /*0018*/ 	.short	0x0002
        /*001a*/ 	.short	0x0064
        /*001c*/ 	.short	0x0082
	.zero		2


//--------------------- .nv.info                  --------------------------
	.section	.nv.info,"",@"SHT_CUDA_INFO"
	.align	4


	//----- nvinfo : EIATTR_REGCOUNT
	.align		4
        /*0000*/ 	.byte	0x04, 0x2f
        /*0002*/ 	.short	(.L_1 - .L_0)
	.align		4
.L_0:
        /*0004*/ 	.word	index@(_Z13matMult_tiledPKfS0_Pfi)
        /*0008*/ 	.word	0x00000028


	//----- nvinfo : EIATTR_FRAME_SIZE
	.align		4
.L_1:
        /*000c*/ 	.byte	0x04, 0x11
        /*000e*/ 	.short	(.L_3 - .L_2)
	.align		4
.L_2:
        /*0010*/ 	.word	index@(_Z13matMult_tiledPKfS0_Pfi)
        /*0014*/ 	.word	0x00000000


	//----- nvinfo : EIATTR_REGCOUNT
	.align		4
.L_3:
        /*0018*/ 	.byte	0x04, 0x2f
        /*001a*/ 	.short	(.L_5 - .L_4)
	.align		4
.L_4:
        /*001c*/ 	.word	index@(_Z13matMult_naivePKfS0_Pfi)
        /*0020*/ 	.word	0x0000001e


	//----- nvinfo : EIATTR_FRAME_SIZE
	.align		4
.L_5:
        /*0024*/ 	.byte	0x04, 0x11
        /*0026*/ 	.short	(.L_7 - .L_6)
	.align		4
.L_6:
        /*0028*/ 	.word	index@(_Z13matMult_naivePKfS0_Pfi)
        /*002c*/ 	.word	0x00000000


	//----- nvinfo : EIATTR_MIN_STACK_SIZE
	.align		4
.L_7:
        /*0030*/ 	.byte	0x04, 0x12
        /*0032*/ 	.short	(.L_9 - .L_8)
	.align		4
.L_8:
        /*0034*/ 	.word	index@(_Z13matMult_naivePKfS0_Pfi)
        /*0038*/ 	.word	0x00000000


	//----- nvinfo : EIATTR_MIN_STACK_SIZE
	.align		4
.L_9:
        /*003c*/ 	.byte	0x04, 0x12
        /*003e*/ 	.short	(.L_11 - .L_10)
	.align		4
.L_10:
        /*0040*/ 	.word	index@(_Z13matMult_tiledPKfS0_Pfi)
        /*0044*/ 	.word	0x00000000
.L_11:


//--------------------- .nv.compat                --------------------------
	.section	.nv.compat,"",@"SHT_CUDA_COMPAT_INFO"
	.align	4
        /*0000*/ 	.byte	0x02, 0x09, 0x00, 0x00, 0x02, 0x02, 0x01, 0x00, 0x02, 0x05, 0x05, 0x00, 0x03, 0x07, 0x01, 0x01
        /*0010*/ 	.byte	0x02, 0x03, 0x00, 0x00, 0x02, 0x06, 0x01, 0x00, 0x04, 0x0b, 0x08, 0x00, 0x09, 0x00, 0x00, 0x00
        /*0020*/ 	.byte	0x00, 0x00, 0x00, 0x00


//--------------------- .nv.info._Z13matMult_naivePKfS0_Pfi --------------------------
	.section	.nv.info._Z13matMult_naivePKfS0_Pfi,"",@"SHT_CUDA_INFO"
	.sectionflags	@""
	.align	4


	//----- nvinfo : EIATTR_CUDA_API_VERSION
	.align		4
        /*0000*/ 	.byte	0x04, 0x37
        /*0002*/ 	.short	(.L_13 - .L_12)
.L_12:
        /*0004*/ 	.word	0x00000082


	//----- nvinfo : EIATTR_KPARAM_INFO
	.align		4
.L_13:
        /*0008*/ 	.byte	0x04, 0x17
        /*000a*/ 	.short	(.L_15 - .L_14)
.L_14:
        /*000c*/ 	.word	0x00000000
        /*0010*/ 	.short	0x0003
        /*0012*/ 	.short	0x0018
        /*0014*/ 	.byte	0x00, 0xf0, 0x11, 0x00


	//----- nvinfo : EIATTR_KPARAM_INFO
	.align		4
.L_15:
        /*0018*/ 	.byte	0x04, 0x17
        /*001a*/ 	.short	(.L_17 - .L_16)
.L_16:
        /*001c*/ 	.word	0x00000000
        /*0020*/ 	.short	0x0002
        /*0022*/ 	.short	0x0010
        /*0024*/ 	.byte	0x00, 0xf5, 0x21, 0x00


	//----- nvinfo : EIATTR_KPARAM_INFO
	.align		4
.L_17:
        /*0028*/ 	.byte	0x04, 0x17
        /*002a*/ 	.short	(.L_19 - .L_18)
.L_18:
        /*002c*/ 	.word	0x00000000
        /*0030*/ 	.short	0x0001
        /*0032*/ 	.short	0x0008
        /*0034*/ 	.byte	0x00, 0xf5, 0x21, 0x00


	//----- nvinfo : EIATTR_KPARAM_INFO
	.align		4
.L_19:
        /*0038*/ 	.byte	0x04, 0x17
        /*003a*/ 	.short	(.L_21 - .L_20)
.L_20:
        /*003c*/ 	.word	0x00000000
        /*0040*/ 	.short	0x0000
        /*0042*/ 	.short	0x0000
        /*0044*/ 	.byte	0x00, 0xf5, 0x21, 0x00


	//----- nvinfo : EIATTR_SPARSE_MMA_MASK
	.align		4
.L_21:
        /*0048*/ 	.byte	0x03, 0x50
        /*004a*/ 	.short	0x0000


	//----- nvinfo : EIATTR_MAXREG_COUNT
	.align		4
        /*004c*/ 	.byte	0x03, 0x1b
        /*004e*/ 	.short	0x00ff


	//----- nvinfo : EIATTR_MERCURY_ISA_VERSION
	.align		4
        /*0050*/ 	.byte	0x03, 0x5f
        /*0052*/ 	.short	0x0101


	//----- nvinfo : EIATTR_VRC_CTA_INIT_COUNT
	.align		4
        /*0054*/ 	.byte	0x02, 0x4a
	.zero		1
	.zero		1


	//----- nvinfo : EIATTR_EXIT_INSTR_OFFSETS
	.align		4
        /*0058*/ 	.byte	0x04, 0x1c
        /*005a*/ 	.short	(.L_23 - .L_22)


	//   ....[0]....
.L_22:
        /*005c*/ 	.word	0x000000c0


	//   ....[1]....
        /*0060*/ 	.word	0x00000a90


	//----- nvinfo : EIATTR_CBANK_PARAM_SIZE
	.align		4
.L_23:
        /*0064*/ 	.byte	0x03, 0x19
        /*0066*/ 	.short	0x001c


	//----- nvinfo : EIATTR_PARAM_CBANK
	.align		4
        /*0068*/ 	.byte	0x04, 0x0a
        /*006a*/ 	.short	(.L_25 - .L_24)
	.align		4
.L_24:
        /*006c*/ 	.word	index@(.nv.constant0._Z13matMult_naivePKfS0_Pfi)
        /*0070*/ 	.short	0x0380
        /*0072*/ 	.short	0x001c


	//----- nvinfo : EIATTR_SW_WAR
	.align		4
.L_25:
        /*0074*/ 	.byte	0x04, 0x36
        /*0076*/ 	.short	(.L_27 - .L_26)
.L_26:
        /*0078*/ 	.word	0x00000008
.L_27:


//--------------------- .nv.info._Z13matMult_tiledPKfS0_Pfi --------------------------
	.section	.nv.info._Z13matMult_tiledPKfS0_Pfi,"",@"SHT_CUDA_INFO"
	.sectionflags	@""
	.align	4


	//----- nvinfo : EIATTR_CUDA_API_VERSION
	.align		4
        /*0000*/ 	.byte	0x04, 0x37
        /*0002*/ 	.short	(.L_29 - .L_28)
.L_28:
        /*0004*/ 	.word	0x00000082


	//----- nvinfo : EIATTR_KPARAM_INFO
	.align		4
.L_29:
        /*0008*/ 	.byte	0x04, 0x17
        /*000a*/ 	.short	(.L_31 - .L_30)
.L_30:
        /*000c*/ 	.word	0x00000000
        /*0010*/ 	.short	0x0003
        /*0012*/ 	.short	0x0018
        /*0014*/ 	.byte	0x00, 0xf0, 0x11, 0x00


	//----- nvinfo : EIATTR_KPARAM_INFO
	.align		4
.L_31:
        /*0018*/ 	.byte	0x04, 0x17
        /*001a*/ 	.short	(.L_33 - .L_32)
.L_32:
        /*001c*/ 	.word	0x00000000
        /*0020*/ 	.short	0x0002
        /*0022*/ 	.short	0x0010
        /*0024*/ 	.byte	0x00, 0xf5, 0x21, 0x00


	//----- nvinfo : EIATTR_KPARAM_INFO
	.align		4
.L_33:
        /*0028*/ 	.byte	0x04, 0x17
        /*002a*/ 	.short	(.L_35 - .L_34)
.L_34:
        /*002c*/ 	.word	0x00000000
        /*0030*/ 	.short	0x0001
        /*0032*/ 	.short	0x0008
        /*0034*/ 	.byte	0x00, 0xf5, 0x21, 0x00


	//----- nvinfo : EIATTR_KPARAM_INFO
	.align		4
.L_35:
        /*0038*/ 	.byte	0x04, 0x17
        /*003a*/ 	.short	(.L_37 - .L_36)
.L_36:
        /*003c*/ 	.word	0x00000000
        /*0040*/ 	.short	0x0000
        /*0042*/ 	.short	0x0000
        /*0044*/ 	.byte	0x00, 0xf5, 0x21, 0x00


	//----- nvinfo : EIATTR_SPARSE_MMA_MASK
	.align		4
.L_37:
        /*0048*/ 	.byte	0x03, 0x50
        /*004a*/ 	.short	0x0000


	//----- nvinfo : EIATTR_MAXREG_COUNT
	.align		4
        /*004c*/ 	.byte	0x03, 0x1b
        /*004e*/ 	.short	0x00ff


	//----- nvinfo : EIATTR_NUM_BARRIERS
	.align		4
        /*0050*/ 	.byte	0x02, 0x4c
        /*0052*/ 	.byte	0x01
	.zero		1


	//----- nvinfo : EIATTR_MERCURY_ISA_VERSION
	.align		4
        /*0054*/ 	.byte	0x03, 0x5f
        /*0056*/ 	.short	0x0101


	//----- nvinfo : EIATTR_VRC_CTA_INIT_COUNT
	.align		4
        /*0058*/ 	.byte	0x02, 0x4a
	.zero		1
	.zero		1


	//----- nvinfo : EIATTR_EXIT_INSTR_OFFSETS
	.align		4
        /*005c*/ 	.byte	0x04, 0x1c
        /*005e*/ 	.short	(.L_39 - .L_38)


	//   ....[0]....
.L_38:
        /*0060*/ 	.word	0x000018c0


	//----- nvinfo : EIATTR_CBANK_PARAM_SIZE
	.align		4
.L_39:
        /*0064*/ 	.byte	0x03, 0x19
        /*0066*/ 	.short	0x001c


	//----- nvinfo : EIATTR_PARAM_CBANK
	.align		4
        /*0068*/ 	.byte	0x04, 0x0a
        /*006a*/ 	.short	(.L_41 - .L_40)
	.align		4
.L_40:
        /*006c*/ 	.word	index@(.nv.constant0._Z13matMult_tiledPKfS0_Pfi)
        /*0070*/ 	.short	0x0380
        /*0072*/ 	.short	0x001c


	//----- nvinfo : EIATTR_SW_WAR
	.align		4
.L_41:
        /*0074*/ 	.byte	0x04, 0x36
        /*0076*/ 	.short	(.L_43 - .L_42)
.L_42:
        /*0078*/ 	.word	0x00000008
.L_43:


//--------------------- .nv.callgraph             --------------------------
	.section	.nv.callgraph,"",@"SHT_CUDA_CALLGRAPH"
	.align	4
	.sectionentsize	8
	.align		4
        /*0000*/ 	.word	0x00000000
	.align		4
        /*0004*/ 	.word	0xffffffff
	.align		4
        /*0008*/ 	.word	0x00000000
	.align		4
        /*000c*/ 	.word	0xfffffffe
	.align		4
        /*0010*/ 	.word	0x00000000
	.align		4
        /*0014*/ 	.word	0xfffffffd
	.align		4
        /*0018*/ 	.word	0x00000000
	.align		4
        /*001c*/ 	.word	0xfffffffc


//--------------------- .text._Z13matMult_naivePKfS0_Pfi --------------------------
	.section	.text._Z13matMult_naivePKfS0_Pfi,"ax",@progbits
	.align	128
        .global         _Z13matMult_naivePKfS0_Pfi
        .type           _Z13matMult_naivePKfS0_Pfi,@function
        .size           _Z13matMult_naivePKfS0_Pfi,(.L_x_10 - _Z13matMult_naivePKfS0_Pfi)
        .other          _Z13matMult_naivePKfS0_Pfi,@"STO_CUDA_ENTRY STV_DEFAULT"
_Z13matMult_naivePKfS0_Pfi:
.text._Z13matMult_naivePKfS0_Pfi:
[----:B------:R-:W-:Y:S01]  /*0000*/  LDC R1, c[0x0][0x37c] ;  /* 0x0000df00ff017b82 */ /* 0x000fe20000000800 */
[----:B------:R-:W0:Y:S07]  /*0010*/  S2R R3, SR_TID.X ;  /* 0x0000000000037919 */ /* 0x000e2e0000002100 */
[----:B------:R-:W0:Y:S01]  /*0020*/  LDC R0, c[0x0][0x360] ;  /* 0x0000d800ff007b82 */ /* 0x000e220000000800 */
[----:B------:R-:W1:Y:S01]  /*0030*/  LDCU UR20, c[0x0][0x398] ;  /* 0x00007300ff1477ac */ /* 0x000e620008000800 */
[----:B------:R-:W2:Y:S06]  /*0040*/  S2R R2, SR_TID.Y ;  /* 0x0000000000027919 */ /* 0x000eac0000002200 */
[----:B------:R-:W0:Y:S08]  /*0050*/  S2UR UR4, SR_CTAID.X ;  /* 0x00000000000479c3 */ /* 0x000e300000002500 */
[----:B------:R-:W2:Y:S08]  /*0060*/  S2UR UR5, SR_CTAID.Y ;  /* 0x00000000000579c3 */ /* 0x000eb00000002600 */
[----:B------:R-:W2:Y:S01]  /*0070*/  LDC R13, c[0x0][0x364] ;  /* 0x0000d900ff0d7b82 */ /* 0x000ea20000000800 */
[----:B0-----:R-:W-:-:S02]  /*0080*/  IMAD R0, R0, UR4, R3 ;  /* 0x0000000400007c24 */ /* 0x001fc4000f8e0203 */
[----:B--2---:R-:W-:-:S05]  /*0090*/  IMAD R13, R13, UR5, R2 ;  /* 0x000000050d0d7c24 */ /* 0x004fca000f8e0202 */
[----:B------:R-:W-:-:S04]  /*00a0*/  VIMNMX R2, PT, PT, R0, R13, !PT ;  /* 0x0000000d00027248 */ /* 0x000fc80007fe0100 */
[----:B-1----:R-:W-:-:S13]  /*00b0*/  ISETP.GE.AND P0, PT, R2, UR20, PT ;  /* 0x0000001402007c0c */ /* 0x002fda000bf06270 */
[----:B------:R-:W-:Y:S05]  /*00c0*/  @P0 EXIT ;  /* 0x000000000000094d */ /* 0x000fea0003800000 */
[----:B------:R-:W-:Y:S01]  /*00d0*/  UISETP.GE.U32.AND UP0, UPT, UR20, 0x8, UPT ;  /* 0x000000081400788c */ /* 0x000fe2000bf06070 */
[----:B------:R-:W-:Y:S02]  /*00e0*/  HFMA2 R12, -RZ, RZ, 0, 0 ;  /* 0x00000000ff0c7431 */ /* 0x000fe400000001ff */
[----:B------:R-:W-:Y:S01]  /*00f0*/  IMAD R13, R13, UR20, RZ ;  /* 0x000000140d0d7c24 */ /* 0x000fe2000f8e02ff */
[----:B------:R-:W-:Y:S01]  /*0100*/  UMOV UR4, URZ ;  /* 0x000000ff00047c82 */ /* 0x000fe20008000000 */
[----:B------:R-:W0:Y:S04]  /*0110*/  LDCU.64 UR18, c[0x0][0x358] ;  /* 0x00006b00ff1277ac */ /* 0x000e280008000a00 */
[----:B------:R-:W-:Y:S05]  /*0120*/  BRA.U !UP0, `(.L_x_0) ;  /* 0x0000000508047547 */ /* 0x000fea000b800000 */
[----:B------:R-:W1:Y:S01]  /*0130*/  LDCU.128 UR24, c[0x0][0x380] ;  /* 0x00007000ff1877ac */ /* 0x000e620008000c00 */
[----:B------:R-:W-:Y:S02]  /*0140*/  MOV R12, RZ ;  /* 0x000000ff000c7202 */ /* 0x000fe40000000f00 */
[----:B------:R-:W-:Y:S01]  /*0150*/  MOV R14, R0 ;  /* 0x00000000000e7202 */ /* 0x000fe20000000f00 */
[----:B------:R-:W-:-:S04]  /*0160*/  ULOP3.LUT UR4, UR20, 0x7ffffff8, URZ, 0xc0, !UPT ;  /* 0x7ffffff814047892 */ /* 0x000fc8000f8ec0ff */
[----:B------:R-:W-:Y:S01]  /*0170*/  UIADD3 UR5, UPT, UPT, -UR4, URZ, URZ ;  /* 0x000000ff04057290 */ /* 0x000fe2000fffe1ff */
[----:B-1----:R-:W-:Y:S01]  /*0180*/  MOV R2, UR24 ;  /* 0x0000001800027c02 */ /* 0x002fe20008000f00 */
[----:B------:R-:W-:Y:S01]  /*0190*/  UIMAD.WIDE UR6, UR20, 0x8, UR26 ;  /* 0x00000008140678a5 */ /* 0x000fe2000f8e021a */
[----:B------:R-:W-:Y:S01]  /*01a0*/  MOV R3, UR25 ;  /* 0x0000001900037c02 */ /* 0x000fe20008000f00 */
[----:B------:R-:W-:Y:S02]  /*01b0*/  UIMAD.WIDE UR8, UR20, 0xc, UR26 ;  /* 0x0000000c140878a5 */ /* 0x000fe4000f8e021a */
[----:B------:R-:W-:Y:S01]  /*01c0*/  UIMAD.WIDE UR10, UR20, 0x10, UR26 ;  /* 0x00000010140a78a5 */ /* 0x000fe2000f8e021a */
[----:B------:R-:W-:Y:S01]  /*01d0*/  IMAD.WIDE.U32 R2, R13, 0x4, R2 ;  /* 0x000000040d027825 */ /* 0x000fe200078e0002 */
[----:B------:R-:W-:Y:S02]  /*01e0*/  UIMAD.WIDE UR12, UR20, 0x14, UR26 ;  /* 0x00000014140c78a5 */ /* 0x000fe4000f8e021a */
[----:B------:R-:W-:Y:S01]  /*01f0*/  UIMAD.WIDE UR14, UR20, 0x18, UR26 ;  /* 0x00000018140e78a5 */ /* 0x000fe2000f8e021a */
[----:B------:R-:W-:Y:S01]  /*0200*/  IADD3 R2, P0, PT, R2, 0x10, RZ ;  /* 0x0000001002027810 */ /* 0x000fe20007f1e0ff */
[----:B------:R-:W-:-:S03]  /*0210*/  UIMAD.WIDE UR16, UR20, 0x1c, UR26 ;  /* 0x0000001c141078a5 */ /* 0x000fc6000f8e021a */
[----:B------:R-:W-:-:S09]  /*0220*/  IADD3.X R3, PT, PT, RZ, R3, RZ, P0, !PT ;  /* 0x00000003ff037210 */ /* 0x000fd200007fe4ff */
.L_x_1:
[----:B------:R-:W-:Y:S01]  /*0230*/  UIMAD.WIDE UR22, UR20, 0x4, UR26 ;  /* 0x00000004141678a5 */ /* 0x000fe2000f8e021a */
[----:B------:R-:W-:Y:S02]  /*0240*/  IMAD.MOV.U32 R23, RZ, RZ, 0x4 ;  /* 0x00000004ff177424 */ /* 0x000fe400078e00ff */
[----:B------:R-:W-:Y:S01]  /*0250*/  HFMA2 R11, -RZ, RZ, 0, 2.384185791015625e-07 ;  /* 0x00000004ff0b7431 */ /* 0x000fe200000001ff */
[----:B------:R-:W-:Y:S01]  /*0260*/  MOV R25, 0x4 ;  /* 0x0000000400197802 */ /* 0x000fe20000000f00 */
[----:B0-----:R-:W2:Y:S01]  /*0270*/  LDG.E R21, desc[UR18][R2.64+-0x10] ;  /* 0xfffff01202157981 */ /* 0x001ea2000c1e1900 */
[C---:B------:R-:W-:Y:S01]  /*0280*/  IMAD.WIDE R22, R14.reuse, R23, UR26 ;  /* 0x0000001a0e167e25 */ /* 0x040fe2000f8e0217 */
[----:B------:R-:W-:Y:S02]  /*0290*/  MOV R8, UR22 ;  /* 0x0000001600087c02 */ /* 0x000fe40008000f00 */
[----:B------:R-:W-:Y:S01]  /*02a0*/  MOV R9, UR23 ;  /* 0x0000001700097c02 */ /* 0x000fe20008000f00 */
[----:B------:R-:W3:Y:S02]  /*02b0*/  LDG.E R19, desc[UR18][R2.64+-0xc] ;  /* 0xfffff41202137981 */ /* 0x000ee4000c1e1900 */
[----:B------:R-:W-:-:S02]  /*02c0*/  IMAD.WIDE R8, R14, 0x4, R8 ;  /* 0x000000040e087825 */ /* 0x000fc400078e0208 */
[----:B------:R-:W2:Y:S01]  /*02d0*/  LDG.E R22, desc[UR18][R22.64] ;  /* 0x0000001216167981 */ /* 0x000ea2000c1e1900 */
[----:B------:R-:W-:Y:S01]  /*02e0*/  MOV R5, 0x4 ;  /* 0x0000000400057802 */ /* 0x000fe20000000f00 */
[C---:B------:R-:W-:Y:S02]  /*02f0*/  IMAD.WIDE R24, R14.reuse, R25, UR6 ;  /* 0x000000060e187e25 */ /* 0x040fe4000f8e0219 */
[----:B------:R0:W3:Y:S02]  /*0300*/  LDG.E R20, desc[UR18][R8.64] ;  /* 0x0000001208147981 */ /* 0x0000e4000c1e1900 */
[----:B------:R-:W-:Y:S02]  /*0310*/  IMAD.WIDE R10, R14, R11, UR8 ;  /* 0x000000080e0a7e25 */ /* 0x000fe4000f8e020b */
[----:B------:R-:W4:Y:S04]  /*0320*/  LDG.E R18, desc[UR18][R24.64] ;  /* 0x0000001218127981 */ /* 0x000f28000c1e1900 */
[----:B------:R-:W4:Y:S01]  /*0330*/  LDG.E R17, desc[UR18][R2.64+-0x8] ;  /* 0xfffff81202117981 */ /* 0x000f22000c1e1900 */
[----:B0-----:R-:W-:-:S02]  /*0340*/  HFMA2 R9, -RZ, RZ, 0, 2.384185791015625e-07 ;  /* 0x00000004ff097431 */ /* 0x001fc400000001ff */
[----:B------:R-:W-:Y:S01]  /*0350*/  IMAD.MOV.U32 R7, RZ, RZ, 0x4 ;  /* 0x00000004ff077424 */ /* 0x000fe200078e00ff */
[----:B------:R0:W5:Y:S01]  /*0360*/  LDG.E R16, desc[UR18][R10.64] ;  /* 0x000000120a107981 */ /* 0x000162000c1e1900 */
[----:B------:R-:W-:-:S03]  /*0370*/  IMAD.WIDE R4, R14, R5, UR10 ;  /* 0x0000000a0e047e25 */ /* 0x000fc6000f8e0205 */
[----:B------:R-:W5:Y:S01]  /*0380*/  LDG.E R15, desc[UR18][R2.64+-0x4] ;  /* 0xfffffc12020f7981 */ /* 0x000f62000c1e1900 */
[C---:B------:R-:W-:Y:S01]  /*0390*/  IMAD.WIDE R6, R14.reuse, R7, UR12 ;  /* 0x0000000c0e067e25 */ /* 0x040fe2000f8e0207 */
[----:B------:R-:W-:Y:S02]  /*03a0*/  MOV R27, 0x4 ;  /* 0x00000004001b7802 */ /* 0x000fe40000000f00 */
[----:B------:R1:W5:Y:S01]  /*03b0*/  LDG.E R4, desc[UR18][R4.64] ;  /* 0x0000001204047981 */ /* 0x000362000c1e1900 */
[----:B------:R-:W-:-:S03]  /*03c0*/  IMAD.WIDE R8, R14, R9, UR14 ;  /* 0x0000000e0e087e25 */ /* 0x000fc6000f8e0209 */
[----:B------:R-:W5:Y:S01]  /*03d0*/  LDG.E R23, desc[UR18][R2.64] ;  /* 0x0000001202177981 */ /* 0x000f62000c1e1900 */
[----:B0-----:R-:W-:-:S03]  /*03e0*/  IMAD.WIDE R10, R14, R27, UR16 ;  /* 0x000000100e0a7e25 */ /* 0x001fc6000f8e021b */
[----:B------:R-:W5:Y:S04]  /*03f0*/  LDG.E R7, desc[UR18][R6.64] ;  /* 0x0000001206077981 */ /* 0x000f68000c1e1900 */
[----:B------:R-:W5:Y:S04]  /*0400*/  LDG.E R24, desc[UR18][R2.64+0x4] ;  /* 0x0000041202187981 */ /* 0x000f68000c1e1900 */
[----:B------:R-:W5:Y:S04]  /*0410*/  LDG.E R8, desc[UR18][R8.64] ;  /* 0x0000001208087981 */ /* 0x000f68000c1e1900 */
[----:B------:R-:W5:Y:S04]  /*0420*/  LDG.E R25, desc[UR18][R2.64+0x8] ;  /* 0x0000081202197981 */ /* 0x000f68000c1e1900 */
[----:B------:R-:W5:Y:S04]  /*0430*/  LDG.E R10, desc[UR18][R10.64] ;  /* 0x000000120a0a7981 */ /* 0x000f68000c1e1900 */
[----:B------:R0:W5:Y:S01]  /*0440*/  LDG.E R27, desc[UR18][R2.64+0xc] ;  /* 0x00000c12021b7981 */ /* 0x000162000c1e1900 */
[----:B------:R-:W-:-:S04]  /*0450*/  UIADD3 UR5, UPT, UPT, UR5, 0x8, URZ ;  /* 0x0000000805057890 */ /* 0x000fc8000fffe0ff */
[----:B------:R-:W-:Y:S01]  /*0460*/  UISETP.NE.AND UP0, UPT, UR5, URZ, UPT ;  /* 0x000000ff0500728c */ /* 0x000fe2000bf05270 */
[----:B-1----:R-:W-:Y:S02]  /*0470*/  MOV R5, UR20 ;  /* 0x0000001400057c02 */ /* 0x002fe40008000f00 */
[----:B0-----:R-:W-:Y:S02]  /*0480*/  IADD3 R2, P0, PT, R2, 0x20, RZ ;  /* 0x0000002002027810 */ /* 0x001fe40007f1e0ff */
[----:B------:R-:W-:Y:S02]  /*0490*/  LEA R14, R5, R14, 0x3 ;  /* 0x0000000e050e7211 */ /* 0x000fe400078e18ff */
[----:B------:R-:W-:Y:S01]  /*04a0*/  IADD3.X R3, PT, PT, RZ, R3, RZ, P0, !PT ;  /* 0x00000003ff037210 */ /* 0x000fe200007fe4ff */
[----:B--2---:R-:W-:-:S04]  /*04b0*/  FFMA R22, R21, R22, R12 ;  /* 0x0000001615167223 */ /* 0x004fc8000000000c */
[----:B---3--:R-:W-:-:S04]  /*04c0*/  FFMA R20, R19, R20, R22 ;  /* 0x0000001413147223 */ /* 0x008fc80000000016 */
[----:B----4-:R-:W-:-:S04]  /*04d0*/  FFMA R18, R17, R18, R20 ;  /* 0x0000001211127223 */ /* 0x010fc80000000014 */
[----:B-----5:R-:W-:-:S04]  /*04e0*/  FFMA R16, R15, R16, R18 ;  /* 0x000000100f107223 */ /* 0x020fc80000000012 */
[----:B------:R-:W-:-:S04]  /*04f0*/  FFMA R23, R23, R4, R16 ;  /* 0x0000000417177223 */ /* 0x000fc80000000010 */
[----:B------:R-:W-:-:S04]  /*0500*/  FFMA R24, R24, R7, R23 ;  /* 0x0000000718187223 */ /* 0x000fc80000000017 */
[----:B------:R-:W-:-:S04]  /*0510*/  FFMA R8, R25, R8, R24 ;  /* 0x0000000819087223 */ /* 0x000fc80000000018 */
[----:B------:R-:W-:Y:S01]  /*0520*/  FFMA R12, R27, R10, R8 ;  /* 0x0000000a1b0c7223 */ /* 0x000fe20000000008 */
[----:B------:R-:W-:Y:S06]  /*0530*/  BRA.U UP0, `(.L_x_1) ;  /* 0xfffffffd003c7547 */ /* 0x000fec000b83ffff */
.L_x_0:
[----:B------:R-:W-:-:S04]  /*0540*/  ULOP3.LUT UR6, UR20, 0x7, URZ, 0xc0, !UPT ;  /* 0x0000000714067892 */ /* 0x000fc8000f8ec0ff */
[----:B------:R-:W-:-:S09]  /*0550*/  UISETP.NE.AND UP0, UPT, UR6, URZ, UPT ;  /* 0x000000ff0600728c */ /* 0x000fd2000bf05270 */
[----:B------:R-:W-:Y:S05]  /*0560*/  BRA.U !UP0, `(.L_x_2) ;  /* 0x0000000508387547 */ /* 0x000fea000b800000 */
[----:B------:R-:W-:Y:S02]  /*0570*/  UISETP.GE.U32.AND UP0, UPT, UR6, 0x4, UPT ;  /* 0x000000040600788c */ /* 0x000fe4000bf06070 */
[----:B------:R-:W-:-:S04]  /*0580*/  ULOP3.LUT UR5, UR20, 0x3, URZ, 0xc0, !UPT ;  /* 0x0000000314057892 */ /* 0x000fc8000f8ec0ff */
[----:B------:R-:W-:-:S03]  /*0590*/  UISETP.NE.AND UP1, UPT, UR5, URZ, UPT ;  /* 0x000000ff0500728c */ /* 0x000fc6000bf25270 */
[----:B------:R-:W-:Y:S08]  /*05a0*/  BRA.U !UP0, `(.L_x_3) ;  /* 0x00000001087c7547 */ /* 0x000ff0000b800000 */
[----:B------:R-:W1:Y:S01]  /*05b0*/  LDC.64 R6, c[0x0][0x388] ;  /* 0x0000e200ff067b82 */ /* 0x000e620000000a00 */
[----:B------:R-:W2:Y:S01]  /*05c0*/  LDCU.64 UR6, c[0x0][0x380] ;  /* 0x00007000ff0677ac */ /* 0x000ea20008000a00 */
[----:B------:R-:W-:Y:S01]  /*05d0*/  IMAD.U32 R9, RZ, RZ, UR4 ;  /* 0x00000004ff097e24 */ /* 0x000fe2000f8e00ff */
[C---:B------:R-:W-:Y:S02]  /*05e0*/  IADD3 R3, PT, PT, R13.reuse, UR4, RZ ;  /* 0x000000040d037c10 */ /* 0x040fe4000fffe0ff */
[----:B------:R-:W-:Y:S01]  /*05f0*/  IADD3 R10, P0, PT, R13, UR4, RZ ;  /* 0x000000040d0a7c10 */ /* 0x000fe2000ff1e0ff */
[----:B------:R-:W-:Y:S01]  /*0600*/  IMAD R9, R9, UR20, R0 ;  /* 0x0000001409097c24 */ /* 0x000fe2000f8e0200 */
[----:B------:R-:W-:Y:S01]  /*0610*/  MOV R11, UR20 ;  /* 0x00000014000b7c02 */ /* 0x000fe20008000f00 */
[----:B------:R-:W3:Y:S01]  /*0620*/  LDC.64 R4, c[0x0][0x380] ;  /* 0x0000e000ff047b82 */ /* 0x000ee20000000a00 */
[----:B------:R-:W-:Y:S01]  /*0630*/  MOV R15, UR20 ;  /* 0x00000014000f7c02 */ /* 0x000fe20008000f00 */
[----:B-1----:R-:W-:Y:S01]  /*0640*/  IMAD.WIDE R6, R9, 0x4, R6 ;  /* 0x0000000409067825 */ /* 0x002fe200078e0206 */
[----:B------:R-:W-:-:S05]  /*0650*/  MOV R9, UR20 ;  /* 0x0000001400097c02 */ /* 0x000fca0008000f00 */
[----:B------:R-:W-:Y:S02]  /*0660*/  IMAD.WIDE R8, R9, 0x4, R6 ;  /* 0x0000000409087825 */ /* 0x000fe400078e0206 */
[----:B0-----:R-:W4:Y:S02]  /*0670*/  LDG.E R6, desc[UR18][R6.64] ;  /* 0x0000001206067981 */ /* 0x001f24000c1e1900 */
[----:B---3--:R-:W-:Y:S01]  /*0680*/  IMAD.WIDE.U32 R4, R3, 0x4, R4 ;  /* 0x0000000403047825 */ /* 0x008fe200078e0004 */
[----:B------:R-:W-:Y:S01]  /*0690*/  IADD3.X R3, PT, PT, RZ, RZ, RZ, P0, !PT ;  /* 0x000000ffff037210 */ /* 0x000fe200007fe4ff */
[----:B------:R-:W3:Y:S01]  /*06a0*/  LDG.E R17, desc[UR18][R8.64] ;  /* 0x0000001208117981 */ /* 0x000ee2000c1e1900 */
[----:B--2---:R-:W-:-:S03]  /*06b0*/  LEA R2, P0, R10, UR6, 0x2 ;  /* 0x000000060a027c11 */ /* 0x004fc6000f8010ff */
[----:B------:R-:W4:Y:S01]  /*06c0*/  LDG.E R5, desc[UR18][R4.64] ;  /* 0x0000001204057981 */ /* 0x000f22000c1e1900 */
[----:B------:R-:W-:Y:S01]  /*06d0*/  LEA.HI.X R3, R10, UR7, R3, 0x2, P0 ;  /* 0x000000070a037c11 */ /* 0x000fe200080f1403 */
[----:B------:R-:W-:-:S04]  /*06e0*/  IMAD.WIDE R10, R11, 0x4, R8 ;  /* 0x000000040b0a7825 */ /* 0x000fc800078e0208 */
[----:B------:R-:W3:Y:S01]  /*06f0*/  LDG.E R16, desc[UR18][R2.64+0x4] ;  /* 0x0000041202107981 */ /* 0x000ee2000c1e1900 */
[----:B------:R-:W-:-:S03]  /*0700*/  IMAD.WIDE R14, R15, 0x4, R10 ;  /* 0x000000040f0e7825 */ /* 0x000fc600078e020a */
[----:B------:R-:W2:Y:S04]  /*0710*/  LDG.E R19, desc[UR18][R10.64] ;  /* 0x000000120a137981 */ /* 0x000ea8000c1e1900 */
[----:B------:R-:W2:Y:S04]  /*0720*/  LDG.E R18, desc[UR18][R2.64+0x8] ;  /* 0x0000081202127981 */ /* 0x000ea8000c1e1900 */
[----:B------:R-:W5:Y:S04]  /*0730*/  LDG.E R20, desc[UR18][R2.64+0xc] ;  /* 0x00000c1202147981 */ /* 0x000f68000c1e1900 */
[----:B------:R-:W5:Y:S01]  /*0740*/  LDG.E R14, desc[UR18][R14.64] ;  /* 0x000000120e0e7981 */ /* 0x000f62000c1e1900 */
[----:B------:R-:W-:Y:S01]  /*0750*/  UIADD3 UR4, UPT, UPT, UR4, 0x4, URZ ;  /* 0x0000000404047890 */ /* 0x000fe2000fffe0ff */
[----:B----4-:R-:W-:-:S04]  /*0760*/  FFMA R5, R5, R6, R12 ;  /* 0x0000000605057223 */ /* 0x010fc8000000000c */
[----:B---3--:R-:W-:-:S04]  /*0770*/  FFMA R5, R16, R17, R5 ;  /* 0x0000001110057223 */ /* 0x008fc80000000005 */
[----:B--2---:R-:W-:-:S04]  /*0780*/  FFMA R5, R18, R19, R5 ;  /* 0x0000001312057223 */ /* 0x004fc80000000005 */
[----:B-----5:R-:W-:-:S07]  /*0790*/  FFMA R12, R20, R14, R5 ;  /* 0x0000000e140c7223 */ /* 0x020fce0000000005 */
.L_x_3:
[----:B------:R-:W-:Y:S05]  /*07a0*/  BRA.U !UP1, `(.L_x_2) ;  /* 0x0000000109a87547 */ /* 0x000fea000b800000 */
[----:B------:R-:W-:Y:S01]  /*07b0*/  UISETP.NE.AND UP0, UPT, UR5, 0x1, UPT ;  /* 0x000000010500788c */ /* 0x000fe2000bf05270 */
[----:B------:R-:W-:Y:S01]  /*07c0*/  MOV R7, UR4 ;  /* 0x0000000400077c02 */ /* 0x000fe20008000f00 */
[----:B------:R-:W-:Y:S02]  /*07d0*/  ULOP3.LUT UR5, UR20, 0x1, URZ, 0xc0, !UPT ;  /* 0x0000000114057892 */ /* 0x000fe4000f8ec0ff */
[----:B------:R-:W-:Y:S02]  /*07e0*/  MOV R15, UR20 ;  /* 0x00000014000f7c02 */ /* 0x000fe40008000f00 */
[----:B------:R-:W-:Y:S01]  /*07f0*/  UISETP.NE.U32.AND UP1, UPT, UR5, 0x1, UPT ;  /* 0x000000010500788c */ /* 0x000fe2000bf25070 */
[----:B------:R-:W-:-:S04]  /*0800*/  PLOP3.LUT P1, PT, PT, PT, UP0, 0x80, 0x8 ;  /* 0x000000000008781c */ /* 0x000fc80003f2f008 */
[----:B------:R-:W1:Y:S01]  /*0810*/  @UP0 LDCU.128 UR8, c[0x0][0x380] ;  /* 0x00007000ff0807ac */ /* 0x000e620008000c00 */
[----:B------:R-:W-:Y:S01]  /*0820*/  PLOP3.LUT P0, PT, PT, PT, UP1, 0x80, 0x8 ;  /* 0x000000000008781c */ /* 0x000fe20003f0f018 */
[----:B------:R-:W2:Y:S04]  /*0830*/  @UP0 LDCU.64 UR6, c[0x0][0x380] ;  /* 0x00007000ff0607ac */ /* 0x000ea80008000a00 */
[----:B------:R-:W3:Y:S03]  /*0840*/  @!UP1 LDCU.128 UR12, c[0x0][0x380] ;  /* 0x00007000ff0c97ac */ /* 0x000ee60008000c00 */
[C---:B------:R-:W-:Y:S02]  /*0850*/  @P1 IADD3 R3, PT, PT, R13.reuse, UR4, RZ ;  /* 0x000000040d031c10 */ /* 0x040fe4000fffe0ff */
[----:B------:R-:W-:Y:S01]  /*0860*/  @P1 IADD3 R6, P2, PT, R13, UR4, RZ ;  /* 0x000000040d061c10 */ /* 0x000fe2000ff5e0ff */
[----:B------:R-:W-:Y:S01]  /*0870*/  @UP0 UIADD3 UR4, UPT, UPT, UR4, 0x2, URZ ;  /* 0x0000000204040890 */ /* 0x000fe2000fffe0ff */
[----:B-1----:R-:W-:Y:S01]  /*0880*/  MOV R11, UR9 ;  /* 0x00000009000b7c02 */ /* 0x002fe20008000f00 */
[----:B------:R-:W-:Y:S01]  /*0890*/  IMAD.U32 R10, RZ, RZ, UR8 ;  /* 0x00000008ff0a7e24 */ /* 0x000fe2000f8e00ff */
[----:B------:R-:W-:-:S02]  /*08a0*/  MOV R4, UR10 ;  /* 0x0000000a00047c02 */ /* 0x000fc40008000f00 */
[----:B------:R-:W-:Y:S01]  /*08b0*/  MOV R5, UR11 ;  /* 0x0000000b00057c02 */ /* 0x000fe20008000f00 */
[----:B------:R-:W-:-:S04]  /*08c0*/  @P1 IMAD.WIDE.U32 R10, R3, 0x4, R10 ;  /* 0x00000004030a1825 */ /* 0x000fc800078e000a */
[----:B------:R-:W-:Y:S01]  /*08d0*/  @P1 IMAD R3, R7, UR20, R0 ;  /* 0x0000001407031c24 */ /* 0x000fe2000f8e0200 */
[----:B------:R-:W-:Y:S01]  /*08e0*/  @P1 IADD3.X R7, PT, PT, RZ, RZ, RZ, P2, !PT ;  /* 0x000000ffff071210 */ /* 0x000fe200017fe4ff */
[----:B------:R-:W-:Y:S01]  /*08f0*/  IMAD.U32 R19, RZ, RZ, UR4 ;  /* 0x00000004ff137e24 */ /* 0x000fe2000f8e00ff */
[C---:B--2---:R-:W-:Y:S01]  /*0900*/  @P1 LEA R2, P2, R6.reuse, UR6, 0x2 ;  /* 0x0000000606021c11 */ /* 0x044fe2000f8410ff */
[----:B------:R-:W-:Y:S01]  /*0910*/  @P1 IMAD.WIDE R4, R3, 0x4, R4 ;  /* 0x0000000403041825 */ /* 0x000fe200078e0204 */
[----:B------:R-:W-:Y:S01]  /*0920*/  @!P0 IADD3 R17, PT, PT, R13, UR4, RZ ;  /* 0x000000040d118c10 */ /* 0x000fe2000fffe0ff */
[----:B0-----:R-:W2:Y:S01]  /*0930*/  @P1 LDG.E R11, desc[UR18][R10.64] ;  /* 0x000000120a0b1981 */ /* 0x001ea2000c1e1900 */
[----:B------:R-:W-:Y:S01]  /*0940*/  @P1 LEA.HI.X R3, R6, UR7, R7, 0x2, P2 ;  /* 0x0000000706031c11 */ /* 0x000fe200090f1407 */
[----:B------:R-:W-:Y:S01]  /*0950*/  @!P0 IMAD R19, R19, UR20, R0 ;  /* 0x0000001413138c24 */ /* 0x000fe2000f8e0200 */
[----:B---3--:R-:W-:Y:S01]  /*0960*/  MOV R6, UR12 ;  /* 0x0000000c00067c02 */ /* 0x008fe20008000f00 */
[----:B------:R-:W-:Y:S01]  /*0970*/  @P1 IMAD.WIDE R14, R15, 0x4, R4 ;  /* 0x000000040f0e1825 */ /* 0x000fe200078e0204 */
[----:B------:R-:W-:Y:S01]  /*0980*/  MOV R7, UR13 ;  /* 0x0000000d00077c02 */ /* 0x000fe20008000f00 */
[----:B------:R-:W2:Y:S01]  /*0990*/  @P1 LDG.E R4, desc[UR18][R4.64] ;  /* 0x0000001204041981 */ /* 0x000ea2000c1e1900 */
[----:B------:R-:W-:-:S02]  /*09a0*/  MOV R8, UR14 ;  /* 0x0000000e00087c02 */ /* 0x000fc40008000f00 */
[----:B------:R-:W-:Y:S01]  /*09b0*/  MOV R9, UR15 ;  /* 0x0000000f00097c02 */ /* 0x000fe20008000f00 */
[----:B------:R-:W-:Y:S01]  /*09c0*/  @!P0 IMAD.WIDE.U32 R6, R17, 0x4, R6 ;  /* 0x0000000411068825 */ /* 0x000fe200078e0006 */
[----:B------:R-:W3:Y:S03]  /*09d0*/  @P1 LDG.E R14, desc[UR18][R14.64] ;  /* 0x000000120e0e1981 */ /* 0x000ee6000c1e1900 */
[----:B------:R-:W-:Y:S01]  /*09e0*/  @!P0 IMAD.WIDE R8, R19, 0x4, R8 ;  /* 0x0000000413088825 */ /* 0x000fe200078e0208 */
[----:B------:R-:W3:Y:S04]  /*09f0*/  @P1 LDG.E R2, desc[UR18][R2.64+0x4] ;  /* 0x0000041202021981 */ /* 0x000ee8000c1e1900 */
[----:B------:R-:W4:Y:S04]  /*0a00*/  @!P0 LDG.E R7, desc[UR18][R6.64] ;  /* 0x0000001206078981 */ /* 0x000f28000c1e1900 */
[----:B------:R-:W4:Y:S01]  /*0a10*/  @!P0 LDG.E R8, desc[UR18][R8.64] ;  /* 0x0000001208088981 */ /* 0x000f22000c1e1900 */
[----:B--2---:R-:W-:-:S04]  /*0a20*/  @P1 FFMA R11, R11, R4, R12 ;  /* 0x000000040b0b1223 */ /* 0x004fc8000000000c */
[----:B---3--:R-:W-:-:S04]  /*0a30*/  @P1 FFMA R12, R2, R14, R11 ;  /* 0x0000000e020c1223 */ /* 0x008fc8000000000b */
[----:B----4-:R-:W-:-:S07]  /*0a40*/  @!P0 FFMA R12, R7, R8, R12 ;  /* 0x00000008070c8223 */ /* 0x010fce000000000c */
.L_x_2:
[----:B------:R-:W1:Y:S01]  /*0a50*/  LDC.64 R2, c[0x0][0x390] ;  /* 0x0000e400ff027b82 */ /* 0x000e620000000a00 */
[----:B------:R-:W-:-:S05]  /*0a60*/  IADD3 R13, PT, PT, R0, R13, RZ ;  /* 0x0000000d000d7210 */ /* 0x000fca0007ffe0ff */
[----:B-1----:R-:W-:-:S05]  /*0a70*/  IMAD.WIDE R2, R13, 0x4, R2 ;  /* 0x000000040d027825 */ /* 0x002fca00078e0202 */
[----:B0-----:R-:W-:Y:S01]  /*0a80*/  STG.E desc[UR18][R2.64], R12 ;  /* 0x0000000c02007986 */ /* 0x001fe2000c101912 */
[----:B------:R-:W-:Y:S05]  /*0a90*/  EXIT ;  /* 0x000000000000794d */ /* 0x000fea0003800000 */
.L_x_4:
[----:B------:R-:W-:-:S00]  /*0aa0*/  BRA `(.L_x_4) ;  /* 0xfffffffc00fc7947 */ /* 0x000fc0000383ffff */
[----:B------:R-:W-:-:S00]  /*0ab0*/  NOP ;  /* 0x0000000000007918 */ /* 0x000fc00000000000 */
        /* <DEDUP_REMOVED lines=12> */
.L_x_10:


//--------------------- .text._Z13matMult_tiledPKfS0_Pfi --------------------------
	.section	.text._Z13matMult_tiledPKfS0_Pfi,"ax",@progbits
	.align	128
        .global         _Z13matMult_tiledPKfS0_Pfi
        .type           _Z13matMult_tiledPKfS0_Pfi,@function
        .size           _Z13matMult_tiledPKfS0_Pfi,(.L_x_11 - _Z13matMult_tiledPKfS0_Pfi)
        .other          _Z13matMult_tiledPKfS0_Pfi,@"STO_CUDA_ENTRY STV_DEFAULT"
_Z13matMult_tiledPKfS0_Pfi:
.text._Z13matMult_tiledPKfS0_Pfi:
[----:B------:R-:W-:Y:S08]  /*0000*/  LDC R1, c[0x0][0x37c] ;  /* 0x0000df00ff017b82 */ /* 0x000ff00000000800 */
[----:B------:R-:W0:Y:S01]  /*0010*/  LDC R0, c[0x0][0x398] ;  /* 0x0000e600ff007b82 */ /* 0x000e220000000800 */
[----:B------:R-:W1:Y:S01]  /*0020*/  S2R R2, SR_CTAID.X ;  /* 0x0000000000027919 */ /* 0x000e620000002500 */
[----:B------:R-:W2:Y:S01]  /*0030*/  LDCU.64 UR8, c[0x0][0x358] ;  /* 0x00006b00ff0877ac */ /* 0x000ea20008000a00 */
[----:B------:R-:W-:Y:S01]  /*0040*/  HFMA2 R33, -RZ, RZ, 0, 0 ;  /* 0x00000000ff217431 */ /* 0x000fe200000001ff */
[----:B------:R-:W3:Y:S01]  /*0050*/  S2R R3, SR_CTAID.Y ;  /* 0x0000000000037919 */ /* 0x000ee20000002600 */
[----:B------:R-:W4:Y:S01]  /*0060*/  S2R R5, SR_TID.X ;  /* 0x0000000000057919 */ /* 0x000f220000002100 */
[----:B------:R-:W0:Y:S02]  /*0070*/  S2R R4, SR_TID.Y ;  /* 0x0000000000047919 */ /* 0x000e240000002200 */
[----:B0-----:R-:W-:-:S02]  /*0080*/  ISETP.GE.AND P0, PT, R0, 0x10, PT ;  /* 0x000000100000780c */ /* 0x001fc40003f06270 */
[----:B------:R-:W-:-:S04]  /*0090*/  SHF.R.S32.HI R7, RZ, 0x1f, R0 ;  /* 0x0000001fff077819 */ /* 0x000fc80000011400 */
[----:B------:R-:W-:-:S07]  /*00a0*/  LEA.HI R7, R7, R0, RZ, 0x4 ;  /* 0x0000000007077211 */ /* 0x000fce00078f20ff */
[----:B-1234-:R-:W-:Y:S05]  /*00b0*/  @!P0 BRA `(.L_x_5) ;  /* 0x0000001400e88947 */ /* 0x01efea0003800000 */
[----:B------:R-:W0:Y:S01]  /*00c0*/  S2UR UR6, SR_CgaCtaId ;  /* 0x00000000000679c3 */ /* 0x000e220000008800 */
[----:B------:R-:W-:Y:S01]  /*00d0*/  SHF.R.S32.HI R28, RZ, 0x4, R7 ;  /* 0x00000004ff1c7819 */ /* 0x000fe20000011407 */
[----:B------:R-:W-:Y:S01]  /*00e0*/  UMOV UR4, 0x400 ;  /* 0x0000040000047882 */ /* 0x000fe20000000000 */
[----:B------:R-:W-:Y:S02]  /*00f0*/  LEA R20, R3, R4, 0x4 ;  /* 0x0000000403147211 */ /* 0x000fe400078e20ff */
[----:B------:R-:W-:Y:S02]  /*0100*/  IADD3 R6, PT, PT, R28, -0x1, RZ ;  /* 0xffffffff1c067810 */ /* 0x000fe40007ffe0ff */
[----:B------:R-:W-:Y:S01]  /*0110*/  MOV R33, RZ ;  /* 0x000000ff00217202 */ /* 0x000fe20000000f00 */
[----:B------:R-:W-:Y:S01]  /*0120*/  IMAD R20, R20, R0, R5 ;  /* 0x0000000014147224 */ /* 0x000fe200078e0205 */
[----:B------:R-:W-:Y:S02]  /*0130*/  ISETP.GE.U32.AND P0, PT, R6, 0x3, PT ;  /* 0x000000030600780c */ /* 0x000fe40003f06070 */
[----:B------:R-:W-:Y:S01]  /*0140*/  MOV R7, RZ ;  /* 0x000000ff00077202 */ /* 0x000fe20000000f00 */
[----:B0-----:R-:W-:-:S06]  /*0150*/  ULEA UR5, UR6, UR4, 0x18 ;  /* 0x0000000406057291 */ /* 0x001fcc000f8ec0ff */
[----:B------:R-:W-:-:S04]  /*0160*/  LEA R6, R4, UR5, 0x6 ;  /* 0x0000000504067c11 */ /* 0x000fc8000f8e30ff */
[----:B------:R-:W-:Y:S05]  /*0170*/  @!P0 BRA `(.L_x_6) ;  /* 0x0000000c002c8947 */ /* 0x000fea0003800000 */
[----:B------:R-:W-:Y:S01]  /*0180*/  UIADD3 UR5, UPT, UPT, UR4, 0x400, URZ ;  /* 0x0000040004057890 */ /* 0x000fe2000fffe0ff */
[C---:B------:R-:W-:Y:S01]  /*0190*/  IADD3 R8, PT, PT, R4.reuse, 0x30, RZ ;  /* 0x0000003004087810 */ /* 0x040fe20007ffe0ff */
[CCC-:B------:R-:W-:Y:S01]  /*01a0*/  IMAD R25, R4.reuse, R0.reuse, R5.reuse ;  /* 0x0000000004197224 */ /* 0x1c0fe200078e0205 */
[C---:B------:R-:W-:Y:S01]  /*01b0*/  IADD3 R9, PT, PT, R4.reuse, 0x20, RZ ;  /* 0x0000002004097810 */ /* 0x040fe20007ffe0ff */
[----:B------:R-:W-:Y:S01]  /*01c0*/  ULEA UR5, UR6, UR5, 0x18 ;  /* 0x0000000506057291 */ /* 0x000fe2000f8ec0ff */
[----:B------:R-:W-:Y:S01]  /*01d0*/  IADD3 R10, PT, PT, R4, 0x10, RZ ;  /* 0x00000010040a7810 */ /* 0x000fe20007ffe0ff */
[-CC-:B------:R-:W-:Y:S01]  /*01e0*/  IMAD R31, R8, R0.reuse, R5.reuse ;  /* 0x00000000081f7224 */ /* 0x180fe200078e0205 */
[----:B------:R-:W-:Y:S01]  /*01f0*/  LOP3.LUT R7, R28, 0x7fffffc, RZ, 0xc0, !PT ;  /* 0x07fffffc1c077812 */ /* 0x000fe200078ec0ff */
[-CC-:B------:R-:W-:Y:S01]  /*0200*/  IMAD R9, R9, R0.reuse, R5.reuse ;  /* 0x0000000009097224 */ /* 0x180fe200078e0205 */
[----:B------:R-:W-:Y:S01]  /*0210*/  MOV R33, RZ ;  /* 0x000000ff00217202 */ /* 0x000fe20000000f00 */
[----:B------:R-:W-:Y:S01]  /*0220*/  IMAD R27, R10, R0, R5 ;  /* 0x000000000a1b7224 */ /* 0x000fe200078e0205 */
[----:B------:R-:W-:-:S02]  /*0230*/  LEA R23, R5, UR5, 0x2 ;  /* 0x0000000505177c11 */ /* 0x000fc4000f8e10ff */
[----:B------:R-:W-:Y:S02]  /*0240*/  MOV R24, R20 ;  /* 0x0000001400187202 */ /* 0x000fe40000000f00 */
[----:B------:R-:W-:Y:S02]  /*0250*/  LEA R22, R5, R6, 0x2 ;  /* 0x0000000605167211 */ /* 0x000fe400078e10ff */
[C---:B------:R-:W-:Y:S02]  /*0260*/  LEA R25, R2.reuse, R25, 0x4 ;  /* 0x0000001902197211 */ /* 0x040fe400078e20ff */
[----:B------:R-:W-:Y:S02]  /*0270*/  IADD3 R26, PT, PT, -R7, RZ, RZ ;  /* 0x000000ff071a7210 */ /* 0x000fe40007ffe1ff */
[C---:B------:R-:W-:Y:S02]  /*0280*/  LEA R31, R2.reuse, R31, 0x4 ;  /* 0x0000001f021f7211 */ /* 0x040fe400078e20ff */
[----:B------:R-:W-:-:S02]  /*0290*/  LEA R29, R2, R9, 0x4 ;  /* 0x00000009021d7211 */ /* 0x000fc400078e20ff */
[----:B------:R-:W-:Y:S02]  /*02a0*/  LEA R27, R2, R27, 0x4 ;  /* 0x0000001b021b7211 */ /* 0x000fe400078e20ff */
[----:B------:R-:W-:-:S07]  /*02b0*/  LEA R21, R4, R23, 0x6 ;  /* 0x0000001704157211 */ /* 0x000fce00078e30ff */
.L_x_7:
[----:B------:R-:W0:Y:S08]  /*02c0*/  LDC.64 R16, c[0x0][0x380] ;  /* 0x0000e000ff107b82 */ /* 0x000e300000000a00 */
[----:B------:R-:W1:Y:S01]  /*02d0*/  LDC.64 R18, c[0x0][0x388] ;  /* 0x0000e200ff127b82 */ /* 0x000e620000000a00 */
[----:B0-----:R-:W-:-:S05]  /*02e0*/  IMAD.WIDE R16, R24, 0x4, R16 ;  /* 0x0000000418107825 */ /* 0x001fca00078e0210 */
[----:B------:R-:W2:Y:S01]  /*02f0*/  LDG.E R11, desc[UR8][R16.64] ;  /* 0x00000008100b7981 */ /* 0x000ea2000c1e1900 */
[----:B-1----:R-:W-:-:S05]  /*0300*/  IMAD.WIDE.U32 R8, R25, 0x4, R18 ;  /* 0x0000000419087825 */ /* 0x002fca00078e0012 */
[----:B------:R-:W3:Y:S04]  /*0310*/  LDG.E R30, desc[UR8][R8.64] ;  /* 0x00000008081e7981 */ /* 0x000ee8000c1e1900 */
[----:B--2---:R-:W-:Y:S04]  /*0320*/  STS [R22], R11 ;  /* 0x0000000b16007388 */ /* 0x004fe80000000800 */
[----:B---3--:R-:W-:Y:S01]  /*0330*/  STS [R21], R30 ;  /* 0x0000001e15007388 */ /* 0x008fe20000000800 */
[----:B------:R-:W-:Y:S06]  /*0340*/  BAR.SYNC.DEFER_BLOCKING 0x0 ;  /* 0x0000000000007b1d */ /* 0x000fec0000010000 */
[----:B------:R-:W-:Y:S04]  /*0350*/  LDS R10, [R23] ;  /* 0x00000000170a7984 */ /* 0x000fe80000000800 */
[----:B------:R-:W0:Y:S04]  /*0360*/  LDS.128 R12, [R6] ;  /* 0x00000000060c7984 */ /* 0x000e280000000c00 */
[----:B------:R-:W1:Y:S04]  /*0370*/  LDS R37, [R23+0x40] ;  /* 0x0000400017257984 */ /* 0x000e680000000800 */
[----:B------:R-:W2:Y:S04]  /*0380*/  LDS R35, [R23+0x80] ;  /* 0x0000800017237984 */ /* 0x000ea80000000800 */
[----:B------:R-:W-:Y:S01]  /*0390*/  LDS R30, [R23+0x140] ;  /* 0x00014000171e7984 */ /* 0x000fe20000000800 */
[----:B0-----:R-:W-:-:S03]  /*03a0*/  FFMA R10, R12, R10, R33 ;  /* 0x0000000a0c0a7223 */ /* 0x001fc60000000021 */
[----:B------:R-:W0:Y:S01]  /*03b0*/  LDS R12, [R23+0xc0] ;  /* 0x0000c000170c7984 */ /* 0x000e220000000800 */
[----:B-1----:R-:W-:-:S03]  /*03c0*/  FFMA R32, R37, R13, R10 ;  /* 0x0000000d25207223 */ /* 0x002fc6000000000a */
[----:B------:R-:W-:Y:S04]  /*03d0*/  LDS R13, [R23+0x100] ;  /* 0x00010000170d7984 */ /* 0x000fe80000000800 */
[----:B------:R-:W1:Y:S04]  /*03e0*/  LDS.128 R8, [R6+0x10] ;  /* 0x0000100006087984 */ /* 0x000e680000000c00 */
[----:B------:R-:W3:Y:S01]  /*03f0*/  LDS R33, [R23+0x180] ;  /* 0x0001800017217984 */ /* 0x000ee20000000800 */
[----:B--2---:R-:W-:-:S04]  /*0400*/  FFMA R35, R35, R14, R32 ;  /* 0x0000000e23237223 */ /* 0x004fc80000000020 */
[----:B0-----:R-:W-:Y:S02]  /*0410*/  FFMA R15, R12, R15, R35 ;  /* 0x0000000f0c0f7223 */ /* 0x001fe40000000023 */
[----:B------:R-:W-:Y:S02]  /*0420*/  LDS R35, [R23+0x240] ;  /* 0x0002400017237984 */ /* 0x000fe40000000800 */
[----:B-1----:R-:W-:Y:S02]  /*0430*/  FFMA R13, R8, R13, R15 ;  /* 0x0000000d080d7223 */ /* 0x002fe4000000000f */
[----:B------:R-:W0:Y:S02]  /*0440*/  LDS R8, [R23+0x1c0] ;  /* 0x0001c00017087984 */ /* 0x000e240000000800 */
[----:B------:R-:W-:Y:S02]  /*0450*/  FFMA R30, R30, R9, R13 ;  /* 0x000000091e1e7223 */ /* 0x000fe4000000000d */
[----:B------:R-:W-:Y:S04]  /*0460*/  LDS R9, [R23+0x200] ;  /* 0x0002000017097984 */ /* 0x000fe80000000800 */
[----:B------:R-:W1:Y:S01]  /*0470*/  LDS.128 R12, [R6+0x20] ;  /* 0x00002000060c7984 */ /* 0x000e620000000c00 */
[----:B---3--:R-:W-:-:S03]  /*0480*/  FFMA R33, R33, R10, R30 ;  /* 0x0000000a21217223 */ /* 0x008fc6000000001e */
[----:B------:R-:W2:Y:S04]  /*0490*/  LDS R30, [R23+0x280] ;  /* 0x00028000171e7984 */ /* 0x000ea80000000800 */
[----:B------:R-:W3:Y:S01]  /*04a0*/  LDS R10, [R23+0x2c0] ;  /* 0x0002c000170a7984 */ /* 0x000ee20000000800 */
[----:B0-----:R-:W-:-:S03]  /*04b0*/  FFMA R11, R8, R11, R33 ;  /* 0x0000000b080b7223 */ /* 0x001fc60000000021 */
[----:B------:R-:W-:Y:S01]  /*04c0*/  LDS R8, [R23+0x340] ;  /* 0x0003400017087984 */ /* 0x000fe20000000800 */
[----:B-1----:R-:W-:-:S03]  /*04d0*/  FFMA R12, R12, R9, R11 ;  /* 0x000000090c0c7223 */ /* 0x002fc6000000000b */
[----:B------:R-:W-:Y:S01]  /*04e0*/  LDS R9, [R23+0x300] ;  /* 0x0003000017097984 */ /* 0x000fe20000000800 */
[----:B------:R-:W-:-:S03]  /*04f0*/  FFMA R13, R35, R13, R12 ;  /* 0x0000000d230d7223 */ /* 0x000fc6000000000c */
[----:B------:R-:W-:Y:S01]  /*0500*/  LDS R35, [R23+0x380] ;  /* 0x0003800017237984 */ /* 0x000fe20000000800 */
[----:B--2---:R-:W-:-:S03]  /*0510*/  FFMA R13, R30, R14, R13 ;  /* 0x0000000e1e0d7223 */ /* 0x004fc6000000000d */
[----:B------:R-:W-:Y:S01]  /*0520*/  LDS R30, [R23+0x3c0] ;  /* 0x0003c000171e7984 */ /* 0x000fe20000000800 */
[----:B---3--:R-:W-:-:S03]  /*0530*/  FFMA R11, R10, R15, R13 ;  /* 0x0000000f0a0b7223 */ /* 0x008fc6000000000d */
[----:B------:R-:W0:Y:S01]  /*0540*/  LDS.128 R12, [R6+0x30] ;  /* 0x00003000060c7984 */ /* 0x000e220000000c00 */
[----:B------:R-:W-:Y:S01]  /*0550*/  BAR.SYNC.DEFER_BLOCKING 0x0 ;  /* 0x0000000000007b1d */ /* 0x000fe20000010000 */
[----:B------:R-:W-:-:S05]  /*0560*/  IMAD.WIDE.U32 R32, R27, 0x4, R18 ;  /* 0x000000041b207825 */ /* 0x000fca00078e0012 */
[----:B------:R-:W2:Y:S04]  /*0570*/  LDG.E R36, desc[UR8][R16.64+0x40] ;  /* 0x0000400810247981 */ /* 0x000ea8000c1e1900 */
[----:B------:R-:W3:Y:S01]  /*0580*/  LDG.E R32, desc[UR8][R32.64] ;  /* 0x0000000820207981 */ /* 0x000ee2000c1e1900 */
[----:B0-----:R-:W-:-:S04]  /*0590*/  FFMA R12, R12, R9, R11 ;  /* 0x000000090c0c7223 */ /* 0x001fc8000000000b */
[----:B------:R-:W-:-:S04]  /*05a0*/  FFMA R34, R8, R13, R12 ;  /* 0x0000000d08227223 */ /* 0x000fc8000000000c */
[----:B------:R-:W-:-:S04]  /*05b0*/  FFMA R35, R35, R14, R34 ;  /* 0x0000000e23237223 */ /* 0x000fc80000000022 */
[----:B------:R-:W-:Y:S01]  /*05c0*/  FFMA R15, R30, R15, R35 ;  /* 0x0000000f1e0f7223 */ /* 0x000fe20000000023 */
[----:B--2---:R-:W-:Y:S04]  /*05d0*/  STS [R22], R36 ;  /* 0x0000002416007388 */ /* 0x004fe80000000800 */
[----:B---3--:R-:W-:Y:S01]  /*05e0*/  STS [R21], R32 ;  /* 0x0000002015007388 */ /* 0x008fe20000000800 */
[----:B------:R-:W-:Y:S06]  /*05f0*/  BAR.SYNC.DEFER_BLOCKING 0x0 ;  /* 0x0000000000007b1d */ /* 0x000fec0000010000 */
[----:B------:R-:W-:Y:S04]  /*0600*/  LDS R37, [R23] ;  /* 0x0000000017257984 */ /* 0x000fe80000000800 */
[----:B------:R-:W0:Y:S04]  /*0610*/  LDS.128 R8, [R6] ;  /* 0x0000000006087984 */ /* 0x000e280000000c00 */
[----:B------:R-:W1:Y:S04]  /*0620*/  LDS R12, [R23+0x40] ;  /* 0x00004000170c7984 */ /* 0x000e680000000800 */
[----:B------:R-:W2:Y:S04]  /*0630*/  LDS R33, [R23+0x80] ;  /* 0x0000800017217984 */ /* 0x000ea80000000800 */
[----:B------:R-:W-:Y:S04]  /*0640*/  LDS R30, [R23+0x140] ;  /* 0x00014000171e7984 */ /* 0x000fe80000000800 */
[----:B------:R-:W-:Y:S01]  /*0650*/  LDS R35, [R23+0x180] ;  /* 0x0001800017237984 */ /* 0x000fe20000000800 */
[----:B0-----:R-:W-:-:S03]  /*0660*/  FFMA R15, R8, R37, R15 ;  /* 0x00000025080f7223 */ /* 0x001fc6000000000f */
[----:B------:R-:W0:Y:S01]  /*0670*/  LDS R8, [R23+0xc0] ;  /* 0x0000c00017087984 */ /* 0x000e220000000800 */
[----:B-1----:R-:W-:-:S03]  /*0680*/  FFMA R32, R12, R9, R15 ;  /* 0x000000090c207223 */ /* 0x002fc6000000000f */
[----:B------:R-:W-:Y:S04]  /*0690*/  LDS R9, [R23+0x100] ;  /* 0x0001000017097984 */ /* 0x000fe80000000800 */
[----:B------:R-:W1:Y:S01]  /*06a0*/  LDS.128 R12, [R6+0x10] ;  /* 0x00001000060c7984 */ /* 0x000e620000000c00 */
        /* <DEDUP_REMOVED lines=8> */
[----:B------:R-:W-:-:S03]  /*0730*/  FFMA R35, R35, R14, R30 ;  /* 0x0000000e23237223 */ /* 0x000fc6000000001e */
[----:B------:R-:W2:Y:S04]  /*0740*/  LDS R30, [R23+0x280] ;  /* 0x00028000171e7984 */ /* 0x000ea80000000800 */
[----:B------:R-:W3:Y:S01]  /*0750*/  LDS R14, [R23+0x2c0] ;  /* 0x0002c000170e7984 */ /* 0x000ee20000000800 */
[----:B0-----:R-:W-:-:S03]  /*0760*/  FFMA R15, R12, R15, R35 ;  /* 0x0000000f0c0f7223 */ /* 0x001fc60000000023 */
[----:B------:R-:W-:Y:S01]  /*0770*/  LDS R35, [R23+0x380] ;  /* 0x0003800017237984 */ /* 0x000fe20000000800 */
[----:B-1----:R-:W-:-:S04]  /*0780*/  FFMA R8, R8, R13, R15 ;  /* 0x0000000d08087223 */ /* 0x002fc8000000000f */
[----:B------:R-:W-:Y:S02]  /*0790*/  FFMA R9, R33, R9, R8 ;  /* 0x0000000921097223 */ /* 0x000fe40000000008 */
[----:B------:R-:W-:Y:S02]  /*07a0*/  LDS R8, [R23+0x340] ;  /* 0x0003400017087984 */ /* 0x000fe40000000800 */
[----:B--2---:R-:W-:Y:S02]  /*07b0*/  FFMA R13, R30, R10, R9 ;  /* 0x0000000a1e0d7223 */ /* 0x004fe40000000009 */
[----:B------:R-:W-:Y:S02]  /*07c0*/  LDS R9, [R23+0x300] ;  /* 0x0003000017097984 */ /* 0x000fe40000000800 */
[----:B---3--:R-:W-:Y:S02]  /*07d0*/  FFMA R11, R14, R11, R13 ;  /* 0x0000000b0e0b7223 */ /* 0x008fe4000000000d */
[----:B------:R-:W-:Y:S04]  /*07e0*/  LDS R30, [R23+0x3c0] ;  /* 0x0003c000171e7984 */ /* 0x000fe80000000800 */
        /* <DEDUP_REMOVED lines=9> */
[----:B------:R-:W-:Y:S01]  /*0880*/  IMAD.WIDE.U32 R18, R31, 0x4, R18 ;  /* 0x000000041f127825 */ /* 0x000fe200078e0012 */
[----:B--2---:R-:W-:Y:S04]  /*0890*/  STS [R22], R36 ;  /* 0x0000002416007388 */ /* 0x004fe80000000800 */
[----:B---3--:R-:W-:Y:S01]  /*08a0*/  STS [R21], R32 ;  /* 0x0000002015007388 */ /* 0x008fe20000000800 */
[----:B------:R-:W-:Y:S06]  /*08b0*/  BAR.SYNC.DEFER_BLOCKING 0x0 ;  /* 0x0000000000007b1d */ /* 0x000fec0000010000 */
[----:B------:R-:W-:Y:S04]  /*08c0*/  LDS R37, [R23] ;  /* 0x0000000017257984 */ /* 0x000fe80000000800 */
[----:B------:R-:W0:Y:S04]  /*08d0*/  LDS.128 R8, [R6] ;  /* 0x0000000006087984 */ /* 0x000e280000000c00 */
[----:B------:R-:W1:Y:S04]  /*08e0*/  LDS R12, [R23+0x40] ;  /* 0x00004000170c7984 */ /* 0x000e680000000800 */
[----:B------:R-:W2:Y:S04]  /*08f0*/  LDS R33, [R23+0x80] ;  /* 0x0000800017217984 */ /* 0x000ea80000000800 */
[----:B------:R-:W3:Y:S04]  /*0900*/  LDS R35, [R23+0xc0] ;  /* 0x0000c00017237984 */ /* 0x000ee80000000800 */
[----:B------:R-:W-:Y:S01]  /*0910*/  LDS R32, [R23+0x200] ;  /* 0x0002000017207984 */ /* 0x000fe20000000800 */
[----:B0-----:R-:W-:-:S03]  /*0920*/  FFMA R15, R8, R37, R15 ;  /* 0x00000025080f7223 */ /* 0x001fc6000000000f */
[----:B------:R-:W-:Y:S01]  /*0930*/  LDS R8, [R23+0x140] ;  /* 0x0001400017087984 */ /* 0x000fe20000000800 */
[----:B-1----:R-:W-:-:S03]  /*0940*/  FFMA R30, R12, R9, R15 ;  /* 0x000000090c1e7223 */ /* 0x002fc6000000000f */
[----:B------:R-:W-:Y:S04]  /*0950*/  LDS R9, [R23+0x100] ;  /* 0x0001000017097984 */ /* 0x000fe80000000800 */
[----:B------:R-:W0:Y:S01]  /*0960*/  LDS.128 R12, [R6+0x10] ;  /* 0x00001000060c7984 */ /* 0x000e220000000c00 */
[----:B--2---:R-:W-:-:S03]  /*0970*/  FFMA R10, R33, R10, R30 ;  /* 0x0000000a210a7223 */ /* 0x004fc6000000001e */
[----:B------:R-:W1:Y:S01]  /*0980*/  LDS R33, [R23+0x180] ;  /* 0x0001800017217984 */ /* 0x000e620000000800 */
[----:B---3--:R-:W-:-:S03]  /*0990*/  FFMA R11, R35, R11, R10 ;  /* 0x0000000b230b7223 */ /* 0x008fc6000000000a */
[----:B------:R-:W-:Y:S04]  /*09a0*/  LDS R35, [R23+0x240] ;  /* 0x0002400017237984 */ /* 0x000fe80000000800 */
[----:B------:R-:W-:Y:S01]  /*09b0*/  LDS R37, [R23+0x300] ;  /* 0x0003000017257984 */ /* 0x000fe20000000800 */
[----:B0-----:R-:W-:-:S03]  /*09c0*/  FFMA R9, R12, R9, R11 ;  /* 0x000000090c097223 */ /* 0x001fc6000000000b */
[----:B------:R-:W0:Y:S01]  /*09d0*/  LDS R12, [R23+0x1c0] ;  /* 0x0001c000170c7984 */ /* 0x000e220000000800 */
[----:B------:R-:W-:-:S03]  /*09e0*/  FFMA R30, R8, R13, R9 ;  /* 0x0000000d081e7223 */ /* 0x000fc60000000009 */
[----:B------:R-:W2:Y:S04]  /*09f0*/  LDS.128 R8, [R6+0x20] ;  /* 0x0000200006087984 */ /* 0x000ea80000000c00 */
[----:B------:R-:W3:Y:S01]  /*0a00*/  LDS R13, [R23+0x280] ;  /* 0x00028000170d7984 */ /* 0x000ee20000000800 */
[----:B-1----:R-:W-:-:S03]  /*0a10*/  FFMA R33, R33, R14, R30 ;  /* 0x0000000e21217223 */ /* 0x002fc6000000001e */
[----:B------:R-:W-:Y:S01]  /*0a20*/  LDS R30, [R23+0x3c0] ;  /* 0x0003c000171e7984 */ /* 0x000fe20000000800 */
[----:B0-----:R-:W-:-:S04]  /*0a30*/  FFMA R15, R12, R15, R33 ;  /* 0x0000000f0c0f7223 */ /* 0x001fc80000000021 */
[----:B--2---:R-:W-:Y:S02]  /*0a40*/  FFMA R8, R8, R32, R15 ;  /* 0x0000002008087223 */ /* 0x004fe4000000000f */
[----:B------:R-:W-:Y:S02]  /*0a50*/  LDS R32, [R23+0x340] ;  /* 0x0003400017207984 */ /* 0x000fe40000000800 */
[----:B------:R-:W-:Y:S02]  /*0a60*/  FFMA R12, R35, R9, R8 ;  /* 0x00000009230c7223 */ /* 0x000fe40000000008 */
[----:B------:R-:W0:Y:S02]  /*0a70*/  LDS R8, [R23+0x2c0] ;  /* 0x0002c00017087984 */ /* 0x000e240000000800 */
[----:B---3--:R-:W-:Y:S02]  /*0a80*/  FFMA R9, R13, R10, R12 ;  /* 0x0000000a0d097223 */ /* 0x008fe4000000000c */
[----:B------:R-:W-:Y:S04]  /*0a90*/  LDS R35, [R23+0x380] ;  /* 0x0003800017237984 */ /* 0x000fe80000000800 */
[----:B------:R-:W1:Y:S01]  /*0aa0*/  LDS.128 R12, [R6+0x30] ;  /* 0x00003000060c7984 */ /* 0x000e620000000c00 */
[----:B------:R-:W-:Y:S06]  /*0ab0*/  BAR.SYNC.DEFER_BLOCKING 0x0 ;  /* 0x0000000000007b1d */ /* 0x000fec0000010000 */
[----:B------:R0:W2:Y:S04]  /*0ac0*/  LDG.E R16, desc[UR8][R16.64+0xc0] ;  /* 0x0000c00810107981 */ /* 0x0000a8000c1e1900 */
[----:B------:R-:W3:Y:S01]  /*0ad0*/  LDG.E R18, desc[UR8][R18.64] ;  /* 0x0000000812127981 */ /* 0x000ee2000c1e1900 */
[----:B0-----:R-:W-:-:S04]  /*0ae0*/  FFMA R17, R8, R11, R9 ;  /* 0x0000000b08117223 */ /* 0x001fc80000000009 */
[----:B-1----:R-:W-:-:S04]  /*0af0*/  FFMA R37, R12, R37, R17 ;  /* 0x000000250c257223 */ /* 0x002fc80000000011 */
[----:B------:R-:W-:-:S04]  /*0b00*/  FFMA R32, R32, R13, R37 ;  /* 0x0000000d20207223 */ /* 0x000fc80000000025 */
[----:B------:R-:W-:-:S04]  /*0b10*/  FFMA R35, R35, R14, R32 ;  /* 0x0000000e23237223 */ /* 0x000fc80000000020 */
[----:B------:R-:W-:Y:S01]  /*0b20*/  FFMA R17, R30, R15, R35 ;  /* 0x0000000f1e117223 */ /* 0x000fe20000000023 */
[----:B------:R-:W-:-:S04]  /*0b30*/  IADD3 R26, PT, PT, R26, 0x4, RZ ;  /* 0x000000041a1a7810 */ /* 0x000fc80007ffe0ff */
[----:B------:R-:W-:Y:S02]  /*0b40*/  ISETP.NE.AND P0, PT, R26, RZ, PT ;  /* 0x000000ff1a00720c */ /* 0x000fe40003f05270 */
[----:B------:R-:W-:Y:S02]  /*0b50*/  IADD3 R24, PT, PT, R24, 0x40, RZ ;  /* 0x0000004018187810 */ /* 0x000fe40007ffe0ff */
[C---:B------:R-:W-:Y:S02]  /*0b60*/  LEA R31, R0.reuse, R31, 0x6 ;  /* 0x0000001f001f7211 */ /* 0x040fe400078e30ff */
[C---:B------:R-:W-:Y:S02]  /*0b70*/  LEA R29, R0.reuse, R29, 0x6 ;  /* 0x0000001d001d7211 */ /* 0x040fe400078e30ff */
[C---:B------:R-:W-:Y:S02]  /*0b80*/  LEA R27, R0.reuse, R27, 0x6 ;  /* 0x0000001b001b7211 */ /* 0x040fe400078e30ff */
[----:B------:R-:W-:Y:S01]  /*0b90*/  LEA R25, R0, R25, 0x6 ;  /* 0x0000001900197211 */ /* 0x000fe200078e30ff */
        /* <DEDUP_REMOVED lines=8> */
[----:B------:R-:W-:Y:S04]  /*0c20*/  LDS R35, [R23+0x100] ;  /* 0x0001000017237984 */ /* 0x000fe80000000800 */
[----:B------:R-:W4:Y:S04]  /*0c30*/  LDS.128 R12, [R6+0x10] ;  /* 0x00001000060c7984 */ /* 0x000f280000000c00 */
[----:B------:R-:W5:Y:S04]  /*0c40*/  LDS R30, [R23+0x140] ;  /* 0x00014000171e7984 */ /* 0x000f680000000800 */
[----:B------:R-:W5:Y:S01]  /*0c50*/  LDS R37, [R23+0x180] ;  /* 0x0001800017257984 */ /* 0x000f620000000800 */
[----:B0-----:R-:W-:-:S03]  /*0c60*/  FFMA R17, R8, R33, R17 ;  /* 0x0000002108117223 */ /* 0x001fc60000000011 */
[----:B------:R-:W0:Y:S01]  /*0c70*/  LDS R8, [R23+0x1c0] ;  /* 0x0001c00017087984 */ /* 0x000e220000000800 */
[----:B-1----:R-:W-:-:S03]  /*0c80*/  FFMA R9, R34, R9, R17 ;  /* 0x0000000922097223 */ /* 0x002fc60000000011 */
[----:B------:R-:W-:Y:S04]  /*0c90*/  LDS R33, [R23+0x200] ;  /* 0x0002000017217984 */ /* 0x000fe80000000800 */
[----:B------:R-:W1:Y:S01]  /*0ca0*/  LDS.128 R16, [R6+0x20] ;  /* 0x0000200006107984 */ /* 0x000e620000000c00 */
[----:B--2---:R-:W-:-:S04]  /*0cb0*/  FFMA R9, R36, R10, R9 ;  /* 0x0000000a24097223 */ /* 0x004fc80000000009 */
[----:B---3--:R-:W-:-:S04]  /*0cc0*/  FFMA R9, R32, R11, R9 ;  /* 0x0000000b20097223 */ /* 0x008fc80000000009 */
[----:B----4-:R-:W-:Y:S02]  /*0cd0*/  FFMA R9, R12, R35, R9 ;  /* 0x000000230c097223 */ /* 0x010fe40000000009 */
[----:B------:R-:W2:Y:S02]  /*0ce0*/  LDS R12, [R23+0x240] ;  /* 0x00024000170c7984 */ /* 0x000ea40000000800 */
[----:B-----5:R-:W-:Y:S02]  /*0cf0*/  FFMA R30, R30, R13, R9 ;  /* 0x0000000d1e1e7223 */ /* 0x020fe40000000009 */
[----:B------:R-:W3:Y:S02]  /*0d00*/  LDS R13, [R23+0x280] ;  /* 0x00028000170d7984 */ /* 0x000ee40000000800 */
[----:B------:R-:W-:Y:S02]  /*0d10*/  FFMA R37, R37, R14, R30 ;  /* 0x0000000e25257223 */ /* 0x000fe4000000001e */
[----:B------:R-:W4:Y:S04]  /*0d20*/  LDS R14, [R23+0x2c0] ;  /* 0x0002c000170e7984 */ /* 0x000f280000000800 */
[----:B------:R-:W-:Y:S01]  /*0d30*/  LDS R30, [R23+0x340] ;  /* 0x00034000171e7984 */ /* 0x000fe20000000800 */
[----:B0-----:R-:W-:-:S03]  /*0d40*/  FFMA R37, R8, R15, R37 ;  /* 0x0000000f08257223 */ /* 0x001fc60000000025 */
[----:B------:R-:W-:Y:S04]  /*0d50*/  LDS R15, [R23+0x300] ;  /* 0x00030000170f7984 */ /* 0x000fe80000000800 */
[----:B------:R-:W0:Y:S01]  /*0d60*/  LDS.128 R8, [R6+0x30] ;  /* 0x0000300006087984 */ /* 0x000e220000000c00 */
[----:B-1----:R-:W-:-:S03]  /*0d70*/  FFMA R37, R16, R33, R37 ;  /* 0x0000002110257223 */ /* 0x002fc60000000025 */
[----:B------:R-:W1:Y:S04]  /*0d80*/  LDS R33, [R23+0x380] ;  /* 0x0003800017217984 */ /* 0x000e680000000800 */
[----:B------:R-:W5:Y:S01]  /*0d90*/  LDS R16, [R23+0x3c0] ;  /* 0x0003c00017107984 */ /* 0x000f620000000800 */
[----:B--2---:R-:W-:-:S04]  /*0da0*/  FFMA R12, R12, R17, R37 ;  /* 0x000000110c0c7223 */ /* 0x004fc80000000025 */
[----:B---3--:R-:W-:-:S04]  /*0db0*/  FFMA R13, R13, R18, R12 ;  /* 0x000000120d0d7223 */ /* 0x008fc8000000000c */
[----:B----4-:R-:W-:-:S04]  /*0dc0*/  FFMA R13, R14, R19, R13 ;  /* 0x000000130e0d7223 */ /* 0x010fc8000000000d */
[----:B0-----:R-:W-:-:S04]  /*0dd0*/  FFMA R13, R8, R15, R13 ;  /* 0x0000000f080d7223 */ /* 0x001fc8000000000d */
[----:B------:R-:W-:-:S04]  /*0de0*/  FFMA R30, R30, R9, R13 ;  /* 0x000000091e1e7223 */ /* 0x000fc8000000000d */
[----:B-1----:R-:W-:-:S04]  /*0df0*/  FFMA R33, R33, R10, R30 ;  /* 0x0000000a21217223 */ /* 0x002fc8000000001e */
[----:B-----5:R-:W-:Y:S01]  /*0e00*/  FFMA R33, R16, R11, R33 ;  /* 0x0000000b10217223 */ /* 0x020fe20000000021 */
[----:B------:R-:W-:Y:S06]  /*0e10*/  BAR.SYNC.DEFER_BLOCKING 0x0 ;  /* 0x0000000000007b1d */ /* 0x000fec0000010000 */
[----:B------:R-:W-:Y:S05]  /*0e20*/  @P0 BRA `(.L_x_7) ;  /* 0xfffffff400240947 */ /* 0x000fea000383ffff */
.L_x_6:
[----:B------:R-:W-:-:S13]  /*0e30*/  LOP3.LUT P0, R8, R28, 0x3, RZ, 0xc0, !PT ;  /* 0x000000031c087812 */ /* 0x000fda000780c0ff */
[----:B------:R-:W-:Y:S05]  /*0e40*/  @!P0 BRA `(.L_x_5) ;  /* 0x0000000800848947 */ /* 0x000fea0003800000 */
[----:B------:R-:W-:Y:S02]  /*0e50*/  ISETP.NE.AND P0, PT, R8, 0x1, PT ;  /* 0x000000010800780c */ /* 0x000fe40003f05270 */
[----:B------:R-:W-:-:S04]  /*0e60*/  LOP3.LUT R28, R28, 0x1, RZ, 0xc0, !PT ;  /* 0x000000011c1c7812 */ /* 0x000fc800078ec0ff */
[----:B------:R-:W-:-:S07]  /*0e70*/  ISETP.NE.U32.AND P1, PT, R28, 0x1, PT ;  /* 0x000000011c00780c */ /* 0x000fce0003f25070 */
[----:B------:R-:W-:Y:S06]  /*0e80*/  @!P0 BRA `(.L_x_8) ;  /* 0x0000000400948947 */ /* 0x000fec0003800000 */
[----:B------:R-:W0:Y:S01]  /*0e90*/  LDC.64 R22, c[0x0][0x380] ;  /* 0x0000e000ff167b82 */ /* 0x000e220000000a00 */
[C---:B------:R-:W-:Y:S02]  /*0ea0*/  LEA R18, R7.reuse, R4, 0x4 ;  /* 0x0000000407127211 */ /* 0x040fe400078e20ff */
[----:B------:R-:W-:Y:S02]  /*0eb0*/  LEA R19, R2, R5, 0x4 ;  /* 0x0000000502137211 */ /* 0x000fe400078e20ff */
[----:B------:R-:W-:-:S03]  /*0ec0*/  LEA R9, R7, R20, 0x4 ;  /* 0x0000001407097211 */ /* 0x000fc600078e20ff */
[----:B------:R-:W1:Y:S01]  /*0ed0*/  LDC.64 R16, c[0x0][0x388] ;  /* 0x0000e200ff107b82 */ /* 0x000e620000000a00 */
[----:B------:R-:W-:Y:S02]  /*0ee0*/  IMAD R13, R18, R0, R19 ;  /* 0x00000000120d7224 */ /* 0x000fe400078e0213 */
[----:B0-----:R-:W-:-:S05]  /*0ef0*/  IMAD.WIDE R22, R9, 0x4, R22 ;  /* 0x0000000409167825 */ /* 0x001fca00078e0216 */
[----:B------:R-:W2:Y:S01]  /*0f00*/  LDG.E R25, desc[UR8][R22.64] ;  /* 0x0000000816197981 */ /* 0x000ea2000c1e1900 */
[----:B-1----:R-:W-:-:S05]  /*0f10*/  IMAD.WIDE.U32 R12, R13, 0x4, R16 ;  /* 0x000000040d0c7825 */ /* 0x002fca00078e0010 */
[----:B------:R-:W3:Y:S01]  /*0f20*/  LDG.E R29, desc[UR8][R12.64] ;  /* 0x000000080c1d7981 */ /* 0x000ee2000c1e1900 */
[----:B------:R-:W-:-:S04]  /*0f30*/  UIADD3 UR5, UPT, UPT, UR4, 0x400, URZ ;  /* 0x0000040004057890 */ /* 0x000fc8000fffe0ff */
[----:B------:R-:W-:Y:S01]  /*0f40*/  ULEA UR5, UR6, UR5, 0x18 ;  /* 0x0000000506057291 */ /* 0x000fe2000f8ec0ff */
[----:B------:R-:W-:-:S05]  /*0f50*/  LEA R30, R5, R6, 0x2 ;  /* 0x00000006051e7211 */ /* 0x000fca00078e10ff */
[----:B------:R-:W-:-:S04]  /*0f60*/  LEA R21, R5, UR5, 0x2 ;  /* 0x0000000505157c11 */ /* 0x000fc8000f8e10ff */
[----:B------:R-:W-:Y:S02]  /*0f70*/  LEA R32, R4, R21, 0x6 ;  /* 0x0000001504207211 */ /* 0x000fe400078e30ff */
[----:B------:R-:W-:Y:S01]  /*0f80*/  IADD3 R18, PT, PT, R18, 0x10, RZ ;  /* 0x0000001012127810 */ /* 0x000fe20007ffe0ff */
        /* <DEDUP_REMOVED lines=11> */
[----:B------:R-:W5:Y:S04]  /*1040*/  LDS R25, [R21+0x180] ;  /* 0x0001800015197984 */ /* 0x000f680000000800 */
[----:B------:R-:W5:Y:S04]  /*1050*/  LDS R24, [R21+0x1c0] ;  /* 0x0001c00015187984 */ /* 0x000f680000000800 */
[----:B------:R-:W-:Y:S01]  /*1060*/  LDS R36, [R21+0x240] ;  /* 0x0002400015247984 */ /* 0x000fe20000000800 */
[----:B0-----:R-:W-:-:S03]  /*1070*/  FFMA R8, R8, R28, R33 ;  /* 0x0000001c08087223 */ /* 0x001fc60000000021 */
[----:B------:R-:W-:Y:S01]  /*1080*/  LDS R29, [R21+0x300] ;  /* 0x00030000151d7984 */ /* 0x000fe20000000800 */
[----:B-1----:R-:W-:-:S03]  /*1090*/  FFMA R9, R31, R9, R8 ;  /* 0x000000091f097223 */ /* 0x002fc60000000008 */
[----:B------:R-:W-:Y:S01]  /*10a0*/  LDS R33, [R21+0x280] ;  /* 0x0002800015217984 */ /* 0x000fe20000000800 */
[----:B--2---:R-:W-:-:S03]  /*10b0*/  FFMA R10, R34, R10, R9 ;  /* 0x0000000a220a7223 */ /* 0x004fc60000000009 */
[----:B------:R-:W-:Y:S01]  /*10c0*/  LDS R31, [R21+0x380] ;  /* 0x00038000151f7984 */ /* 0x000fe20000000800 */
[----:B---3--:R-:W-:-:S03]  /*10d0*/  FFMA R11, R35, R11, R10 ;  /* 0x0000000b230b7223 */ /* 0x008fc6000000000a */
[----:B------:R-:W-:Y:S04]  /*10e0*/  LDS R34, [R21+0x2c0] ;  /* 0x0002c00015227984 */ /* 0x000fe80000000800 */
[----:B------:R-:W-:Y:S01]  /*10f0*/  LDS R28, [R21+0x3c0] ;  /* 0x0003c000151c7984 */ /* 0x000fe20000000800 */
[----:B----4-:R-:W-:-:S03]  /*1100*/  FFMA R11, R12, R27, R11 ;  /* 0x0000001b0c0b7223 */ /* 0x010fc6000000000b */
[----:B------:R-:W-:Y:S01]  /*1110*/  LDS R27, [R21+0x200] ;  /* 0x00020000151b7984 */ /* 0x000fe20000000800 */
[----:B-----5:R-:W-:Y:S01]  /*1120*/  FFMA R26, R26, R13, R11 ;  /* 0x0000000d1a1a7223 */ /* 0x020fe2000000000b */
[----:B------:R-:W-:Y:S02]  /*1130*/  IMAD R13, R18, R0, R19 ;  /* 0x00000000120d7224 */ /* 0x000fe400078e0213 */
[----:B------:R-:W0:Y:S01]  /*1140*/  LDS.128 R8, [R6+0x20] ;  /* 0x0000200006087984 */ /* 0x000e220000000c00 */
[----:B------:R-:W-:Y:S01]  /*1150*/  FFMA R25, R25, R14, R26 ;  /* 0x0000000e19197223 */ /* 0x000fe2000000001a */
[----:B------:R-:W-:Y:S02]  /*1160*/  IMAD.WIDE.U32 R12, R13, 0x4, R16 ;  /* 0x000000040d0c7825 */ /* 0x000fe400078e0010 */
[----:B------:R-:W-:Y:S04]  /*1170*/  LDS R26, [R21+0x340] ;  /* 0x00034000151a7984 */ /* 0x000fe80000000800 */
[----:B------:R-:W1:Y:S01]  /*1180*/  LDS.128 R16, [R6+0x30] ;  /* 0x0000300006107984 */ /* 0x000e620000000c00 */
[----:B------:R-:W-:Y:S06]  /*1190*/  BAR.SYNC.DEFER_BLOCKING 0x0 ;  /* 0x0000000000007b1d */ /* 0x000fec0000010000 */
[----:B------:R-:W2:Y:S04]  /*11a0*/  LDG.E R23, desc[UR8][R22.64+0x40] ;  /* 0x0000400816177981 */ /* 0x000ea8000c1e1900 */
[----:B------:R-:W3:Y:S01]  /*11b0*/  LDG.E R37, desc[UR8][R12.64] ;  /* 0x000000080c257981 */ /* 0x000ee2000c1e1900 */
[----:B------:R-:W-:-:S04]  /*11c0*/  FFMA R35, R24, R15, R25 ;  /* 0x0000000f18237223 */ /* 0x000fc80000000019 */
[----:B0-----:R-:W-:-:S04]  /*11d0*/  FFMA R35, R8, R27, R35 ;  /* 0x0000001b08237223 */ /* 0x001fc80000000023 */
[----:B------:R-:W-:-:S04]  /*11e0*/  FFMA R36, R36, R9, R35 ;  /* 0x0000000924247223 */ /* 0x000fc80000000023 */
[----:B------:R-:W-:-:S04]  /*11f0*/  FFMA R33, R33, R10, R36 ;  /* 0x0000000a21217223 */ /* 0x000fc80000000024 */
[----:B------:R-:W-:-:S04]  /*1200*/  FFMA R33, R34, R11, R33 ;  /* 0x0000000b22217223 */ /* 0x000fc80000000021 */
[----:B-1----:R-:W-:-:S04]  /*1210*/  FFMA R29, R16, R29, R33 ;  /* 0x0000001d101d7223 */ /* 0x002fc80000000021 */
[----:B------:R-:W-:-:S04]  /*1220*/  FFMA R26, R26, R17, R29 ;  /* 0x000000111a1a7223 */ /* 0x000fc8000000001d */
[----:B------:R-:W-:-:S04]  /*1230*/  FFMA R31, R31, R18, R26 ;  /* 0x000000121f1f7223 */ /* 0x000fc8000000001a */
[----:B------:R-:W-:Y:S01]  /*1240*/  FFMA R33, R28, R19, R31 ;  /* 0x000000131c217223 */ /* 0x000fe2000000001f */
        /* <DEDUP_REMOVED lines=14> */
[----:B------:R-:W-:Y:S04]  /*1330*/  LDS R31, [R21+0x200] ;  /* 0x00020000151f7984 */ /* 0x000fe80000000800 */
[----:B------:R-:W5:Y:S01]  /*1340*/  LDS.128 R16, [R6+0x20] ;  /* 0x0000200006107984 */ /* 0x000f620000000c00 */
[----:B0-----:R-:W-:-:S03]  /*1350*/  FFMA R25, R12, R25, R33 ;  /* 0x000000190c197223 */ /* 0x001fc60000000021 */
[----:B------:R-:W0:Y:S01]  /*1360*/  LDS R28, [R21+0x240] ;  /* 0x00024000151c7984 */ /* 0x000e220000000800 */
[----:B-1----:R-:W-:-:S03]  /*1370*/  FFMA R24, R24, R13, R25 ;  /* 0x0000000d18187223 */ /* 0x002fc60000000019 */
[----:B------:R-:W1:Y:S01]  /*1380*/  LDS R25, [R21+0x280] ;  /* 0x0002800015197984 */ /* 0x000e620000000800 */
[----:B--2---:R-:W-:-:S03]  /*1390*/  FFMA R27, R27, R14, R24 ;  /* 0x0000000e1b1b7223 */ /* 0x004fc60000000018 */
[----:B------:R-:W2:Y:S01]  /*13a0*/  LDS R24, [R21+0x2c0] ;  /* 0x0002c00015187984 */ /* 0x000ea20000000800 */
[----:B---3--:R-:W-:-:S03]  /*13b0*/  FFMA R33, R22, R15, R27 ;  /* 0x0000000f16217223 */ /* 0x008fc6000000001b */
[----:B------:R-:W-:Y:S04]  /*13c0*/  LDS R27, [R21+0x300] ;  /* 0x00030000151b7984 */ /* 0x000fe80000000800 */
[----:B------:R-:W3:Y:S01]  /*13d0*/  LDS.128 R12, [R6+0x30] ;  /* 0x00003000060c7984 */ /* 0x000ee20000000c00 */
[----:B----4-:R-:W-:-:S03]  /*13e0*/  FFMA R33, R8, R23, R33 ;  /* 0x0000001708217223 */ /* 0x010fc60000000021 */
[----:B------:R-:W4:Y:S04]  /*13f0*/  LDS R22, [R21+0x340] ;  /* 0x0003400015167984 */ /* 0x000f280000000800 */
[----:B------:R-:W4:Y:S01]  /*1400*/  LDS R23, [R21+0x380] ;  /* 0x0003800015177984 */ /* 0x000f220000000800 */
[----:B-----5:R-:W-:-:S03]  /*1410*/  FFMA R30, R30, R9, R33 ;  /* 0x000000091e1e7223 */ /* 0x020fc60000000021 */
[----:B------:R-:W5:Y:S01]  /*1420*/  LDS R8, [R21+0x3c0] ;  /* 0x0003c00015087984 */ /* 0x000f620000000800 */
[----:B------:R-:W-:-:S04]  /*1430*/  FFMA R29, R29, R10, R30 ;  /* 0x0000000a1d1d7223 */ /* 0x000fc8000000001e */
[----:B------:R-:W-:-:S04]  /*1440*/  FFMA R11, R26, R11, R29 ;  /* 0x0000000b1a0b7223 */ /* 0x000fc8000000001d */
[----:B------:R-:W-:-:S04]  /*1450*/  FFMA R11, R16, R31, R11 ;  /* 0x0000001f100b7223 */ /* 0x000fc8000000000b */
[----:B0-----:R-:W-:-:S04]  /*1460*/  FFMA R28, R28, R17, R11 ;  /* 0x000000111c1c7223 */ /* 0x001fc8000000000b */
[----:B-1----:R-:W-:-:S04]  /*1470*/  FFMA R25, R25, R18, R28 ;  /* 0x0000001219197223 */ /* 0x002fc8000000001c */
[----:B--2---:R-:W-:-:S04]  /*1480*/  FFMA R19, R24, R19, R25 ;  /* 0x0000001318137223 */ /* 0x004fc80000000019 */
[----:B---3--:R-:W-:-:S04]  /*1490*/  FFMA R19, R12, R27, R19 ;  /* 0x0000001b0c137223 */ /* 0x008fc80000000013 */
[----:B----4-:R-:W-:-:S04]  /*14a0*/  FFMA R22, R22, R13, R19 ;  /* 0x0000000d16167223 */ /* 0x010fc80000000013 */
[----:B------:R-:W-:-:S04]  /*14b0*/  FFMA R23, R23, R14, R22 ;  /* 0x0000000e17177223 */ /* 0x000fc80000000016 */
[----:B-----5:R-:W-:Y:S01]  /*14c0*/  FFMA R33, R8, R15, R23 ;  /* 0x0000000f08217223 */ /* 0x020fe20000000017 */
[----:B------:R-:W-:Y:S06]  /*14d0*/  BAR.SYNC.DEFER_BLOCKING 0x0 ;  /* 0x0000000000007b1d */ /* 0x000fec0000010000 */
.L_x_8:
[----:B------:R-:W-:Y:S05]  /*14e0*/  @P1 BRA `(.L_x_5) ;  /* 0x0000000000dc1947 */ /* 0x000fea0003800000 */
        /* <DEDUP_REMOVED lines=55> */
.L_x_5:
[----:B------:R-:W0:Y:S01]  /*1860*/  LDC.64 R6, c[0x0][0x390] ;  /* 0x0000e400ff067b82 */ /* 0x000e220000000a00 */
[----:B------:R-:W-:Y:S02]  /*1870*/  LEA R3, R3, R4, 0x4 ;  /* 0x0000000403037211 */ /* 0x000fe400078e20ff */
[----:B------:R-:W-:-:S05]  /*1880*/  LEA R2, R2, R5, 0x4 ;  /* 0x0000000502027211 */ /* 0x000fca00078e20ff */
[----:B------:R-:W-:-:S04]  /*1890*/  IMAD R3, R3, R0, R2 ;  /* 0x0000000003037224 */ /* 0x000fc800078e0202 */
[----:B0-----:R-:W-:-:S05]  /*18a0*/  IMAD.WIDE R2, R3, 0x4, R6 ;  /* 0x0000000403027825 */ /* 0x001fca00078e0206 */
[----:B------:R-:W-:Y:S01]  /*18b0*/  STG.E desc[UR8][R2.64], R33 ;  /* 0x0000002102007986 */ /* 0x000fe2000c101908 */
[----:B------:R-:W-:Y:S05]  /*18c0*/  EXIT ;  /* 0x000000000000794d */ /* 0x000fea0003800000 */
.L_x_9:
        /* <DEDUP_REMOVED lines=11> */
.L_x_11:


//--------------------- .nv.shared.reserved.0     --------------------------
	.section	.nv.shared.reserved.0,"aw",@nobits
	.weak		__nv_reservedSMEM_offset_0_alias
	.size		__nv_reservedSMEM_offset_0_alias, 0, 64
	.other		__nv_reservedSMEM_offset_0_alias,@"STO_CUDA_RESERVED_SHARED STV_DEFAULT"
__nv_reservedSMEM_offset_0_alias:
	.zero		0
	.zero		64


//--------------------- .nv.shared._Z13matMult_tiledPKfS0_Pfi --------------------------
	.section	.nv.shared._Z13matMult_tiledPKfS0_Pfi,"aw",@nobits
	.sectionflags	@""
	.align	4
.nv.shared._Z13matMult_tiledPKfS0_Pfi:
	.zero		3072


//--------------------- .nv.constant0._Z13matMult_naivePKfS0_Pfi --------------------------
	.section	.nv.constant0._Z13matMult_naivePKfS0_Pfi,"a",@progbits
	.sectionflags	@""
	.align	4
.nv.constant0._Z13matMult_naivePKfS0_Pfi:
	.zero		924


//--------------------- .nv.constant0._Z13matMult_tiledPKfS0_Pfi --------------------------
	.section	.nv.constant0._Z13matMult_tiledPKfS0_Pfi,"a",@progbits
	.sectionflags	@""
	.align	4
.nv.constant0._Z13matMult_tiledPKfS0_Pfi:
	.zero		924


//--------------------- SYMBOLS --------------------------

	.type		.nv.reservedSmem.offset0,@object
	.size		.nv.reservedSmem.offset0,0x4
	.type		.nv.reservedSmem.cap,@object
	.size		.nv.reservedSmem.cap,0x4
